	.target	sm_90a

	.elftype	@"ET_EXEC"


//--------------------- .note.nv.tkinfo           --------------------------
	.section	.note.nv.tkinfo,"",@"SHT_NOTE"
	.sectionflags	@"SHF_NOTE_NV_TKINFO"
	.tkinfo
        /*0018*/ 	.word	0x00000002
        /*0030*/ 	.string	""
        /*0030*/ 	.string	"ptxas"
        /*0030*/ 	.string	"Cuda compilation tools, release 13.0, V13.0.88"
        /*0030*/ 	.string	"Build cuda_13.0.r13.0/compiler.36424714_0"
        /*0030*/ 	.string	"-arch sm_90a -m 64 "



//--------------------- .note.nv.cuinfo           --------------------------
	.section	.note.nv.cuinfo,"",@"SHT_NOTE"
	.sectionflags	@"SHF_NOTE_NV_CUINFO"
        /*0018*/ 	.short	0x0002
        /*001a*/ 	.short	0x005a
        /*001c*/ 	.short	0x0082
	.zero		2


//--------------------- .nv.info                  --------------------------
	.section	.nv.info,"",@"SHT_CUDA_INFO"
	.align	4


	//----- nvinfo : EIATTR_REGCOUNT
	.align		4
        /*0000*/ 	.byte	0x04, 0x2f
        /*0002*/ 	.short	(.L_12 - .L_11)
	.align		4
.L_11:
        /*0004*/ 	.word	index@(_ZN7cutlass13device_kernelINS_4gemm6kernel13GemmUniversalIN4cute5tupleIJiiiiEEENS1_10collective13CollectiveMmaINS1_37MainloopSm90TmaGmmaWarpSpecializedFP8ILi5ENS5_IJNS4_1CILi2EEENSA_ILi1EEESC_EEENS1_35KernelTmaWarpSpecializedCooperativeEEENS5_IJNSA_ILi128EEENSA_ILi256EEESG_EEENS_12float_e5m2_tENS5_IJlSC_lEEESJ_SK_NS4_8TiledMMAINS4_8MMA_AtomIJNS4_4SM904GMMA31MMA_64x256x32_F32E5M2E5M2_SS_TNILNSO_7ScaleInE1ELSQ_1EEEEEENS4_6LayoutISD_NS5_IJSC_NSA_ILi0EEESU_EEEEENS5_IJNS4_10UnderscoreESX_SX_EEEEENS4_13SM90_TMA_LOADENS4_14ComposedLayoutINS4_7SwizzleILi3ELi4ELi3EEENS4_18smem_ptr_flag_bitsILi8EEENST_INS5_IJNSA_ILi8EEESG_EEENS5_IJSG_SC_EEEEEEEvNS4_8identityENS4_23SM90_TMA_LOAD_MULTICASTES1A_vS1B_EENS_8epilogue10collective6detail29Sm90TmaWarpSpecializedAdapterINS1F_15DefaultEpilogueISJ_SK_SK_NS1E_6thread17LinearCombinationISJ_Li1EffLNS1J_9ScaleType4KindE0ELNS_15FloatRoundStyleE2ESJ_EENS1_15EpilogueDefaultEEEEEvvEEEEvNT_6ParamsE)
        /*0008*/ 	.word	0x000000a8


	//----- nvinfo : EIATTR_FRAME_SIZE
	.align		4
.L_12:
        /*000c*/ 	.byte	0x04, 0x11
        /*000e*/ 	.short	(.L_14 - .L_13)
	.align		4
.L_13:
        /*0010*/ 	.word	index@(_ZN7cutlass13device_kernelINS_4gemm6kernel13GemmUniversalIN4cute5tupleIJiiiiEEENS1_10collective13CollectiveMmaINS1_37MainloopSm90TmaGmmaWarpSpecializedFP8ILi5ENS5_IJNS4_1CILi2EEENSA_ILi1EEESC_EEENS1_35KernelTmaWarpSpecializedCooperativeEEENS5_IJNSA_ILi128EEENSA_ILi256EEESG_EEENS_12float_e5m2_tENS5_IJlSC_lEEESJ_SK_NS4_8TiledMMAINS4_8MMA_AtomIJNS4_4SM904GMMA31MMA_64x256x32_F32E5M2E5M2_SS_TNILNSO_7ScaleInE1ELSQ_1EEEEEENS4_6LayoutISD_NS5_IJSC_NSA_ILi0EEESU_EEEEENS5_IJNS4_10UnderscoreESX_SX_EEEEENS4_13SM90_TMA_LOADENS4_14ComposedLayoutINS4_7SwizzleILi3ELi4ELi3EEENS4_18smem_ptr_flag_bitsILi8EEENST_INS5_IJNSA_ILi8EEESG_EEENS5_IJSG_SC_EEEEEEEvNS4_8identityENS4_23SM90_TMA_LOAD_MULTICASTES1A_vS1B_EENS_8epilogue10collective6detail29Sm90TmaWarpSpecializedAdapterINS1F_15DefaultEpilogueISJ_SK_SK_NS1E_6thread17LinearCombinationISJ_Li1EffLNS1J_9ScaleType4KindE0ELNS_15FloatRoundStyleE2ESJ_EENS1_15EpilogueDefaultEEEEEvvEEEEvNT_6ParamsE)
        /*0014*/ 	.word	0x000000f8


	//----- nvinfo : EIATTR_MIN_STACK_SIZE
	.align		4
.L_14:
        /*0018*/ 	.byte	0x04, 0x12
        /*001a*/ 	.short	(.L_16 - .L_15)
	.align		4
.L_15:
        /*001c*/ 	.word	index@(_ZN7cutlass13device_kernelINS_4gemm6kernel13GemmUniversalIN4cute5tupleIJiiiiEEENS1_10collective13CollectiveMmaINS1_37MainloopSm90TmaGmmaWarpSpecializedFP8ILi5ENS5_IJNS4_1CILi2EEENSA_ILi1EEESC_EEENS1_35KernelTmaWarpSpecializedCooperativeEEENS5_IJNSA_ILi128EEENSA_ILi256EEESG_EEENS_12float_e5m2_tENS5_IJlSC_lEEESJ_SK_NS4_8TiledMMAINS4_8MMA_AtomIJNS4_4SM904GMMA31MMA_64x256x32_F32E5M2E5M2_SS_TNILNSO_7ScaleInE1ELSQ_1EEEEEENS4_6LayoutISD_NS5_IJSC_NSA_ILi0EEESU_EEEEENS5_IJNS4_10UnderscoreESX_SX_EEEEENS4_13SM90_TMA_LOADENS4_14ComposedLayoutINS4_7SwizzleILi3ELi4ELi3EEENS4_18smem_ptr_flag_bitsILi8EEENST_INS5_IJNSA_ILi8EEESG_EEENS5_IJSG_SC_EEEEEEEvNS4_8identityENS4_23SM90_TMA_LOAD_MULTICASTES1A_vS1B_EENS_8epilogue10collective6detail29Sm90TmaWarpSpecializedAdapterINS1F_15DefaultEpilogueISJ_SK_SK_NS1E_6thread17LinearCombinationISJ_Li1EffLNS1J_9ScaleType4KindE0ELNS_15FloatRoundStyleE2ESJ_EENS1_15EpilogueDefaultEEEEEvvEEEEvNT_6ParamsE)
        /*0020*/ 	.word	0x000000f8
.L_16:


//--------------------- .nv.compat                --------------------------
	.section	.nv.compat,"",@"SHT_CUDA_COMPAT_INFO"
	.align	4
        /*0000*/ 	.byte	0x02, 0x09, 0x01, 0x00, 0x02, 0x02, 0x04, 0x00, 0x02, 0x05, 0x05, 0x00, 0x03, 0x07, 0x01, 0x01
        /*0010*/ 	.byte	0x02, 0x03, 0x01, 0x00, 0x02, 0x06, 0x01, 0x00, 0x04, 0x0b, 0x08, 0x00, 0x00, 0x00, 0x00, 0x00
        /*0020*/ 	.byte	0x00, 0x00, 0x00, 0x00


//--------------------- .nv.info._ZN7cutlass13device_kernelINS_4gemm6kernel13GemmUniversalIN4cute5tupleIJiiiiEEENS1_10collective13CollectiveMmaINS1_37MainloopSm90TmaGmmaWarpSpecializedFP8ILi5ENS5_IJNS4_1CILi2EEENSA_ILi1EEESC_EEENS1_35KernelTmaWarpSpecializedCooperativeEEENS5_IJNSA_ILi128EEENSA_ILi256EEESG_EEENS_12float_e5m2_tENS5_IJlSC_lEEESJ_SK_NS4_8TiledMMAINS4_8MMA_AtomIJNS4_4SM904GMMA31MMA_64x256x32_F32E5M2E5M2_SS_TNILNSO_7ScaleInE1ELSQ_1EEEEEENS4_6LayoutISD_NS5_IJSC_NSA_ILi0EEESU_EEEEENS5_IJNS4_10UnderscoreESX_SX_EEEEENS4_13SM90_TMA_LOADENS4_14ComposedLayoutINS4_7SwizzleILi3ELi4ELi3EEENS4_18smem_ptr_flag_bitsILi8EEENST_INS5_IJNSA_ILi8EEESG_EEENS5_IJSG_SC_EEEEEEEvNS4_8identityENS4_23SM90_TMA_LOAD_MULTICASTES1A_vS1B_EENS_8epilogue10collective6detail29Sm90TmaWarpSpecializedAdapterINS1F_15DefaultEpilogueISJ_SK_SK_NS1E_6thread17LinearCombinationISJ_Li1EffLNS1J_9ScaleType4KindE0ELNS_15FloatRoundStyleE2ESJ_EENS1_15EpilogueDefaultEEEEEvvEEEEvNT_6ParamsE --------------------------
	.section	.nv.info._ZN7cutlass13device_kernelINS_4gemm6kernel13GemmUniversalIN4cute5tupleIJiiiiEEENS1_10collective13CollectiveMmaINS1_37MainloopSm90TmaGmmaWarpSpecializedFP8ILi5ENS5_IJNS4_1CILi2EEENSA_ILi1EEESC_EEENS1_35KernelTmaWarpSpecializedCooperativeEEENS5_IJNSA_ILi128EEENSA_ILi256EEESG_EEENS_12float_e5m2_tENS5_IJlSC_lEEESJ_SK_NS4_8TiledMMAINS4_8MMA_AtomIJNS4_4SM904GMMA31MMA_64x256x32_F32E5M2E5M2_SS_TNILNSO_7ScaleInE1ELSQ_1EEEEEENS4_6LayoutISD_NS5_IJSC_NSA_ILi0EEESU_EEEEENS5_IJNS4_10UnderscoreESX_SX_EEEEENS4_13SM90_TMA_LOADENS4_14ComposedLayoutINS4_7SwizzleILi3ELi4ELi3EEENS4_18smem_ptr_flag_bitsILi8EEENST_INS5_IJNSA_ILi8EEESG_EEENS5_IJSG_SC_EEEEEEEvNS4_8identityENS4_23SM90_TMA_LOAD_MULTICASTES1A_vS1B_EENS_8epilogue10collective6detail29Sm90TmaWarpSpecializedAdapterINS1F_15DefaultEpilogueISJ_SK_SK_NS1E_6thread17LinearCombinationISJ_Li1EffLNS1J_9ScaleType4KindE0ELNS_15FloatRoundStyleE2ESJ_EENS1_15EpilogueDefaultEEEEEvvEEEEvNT_6ParamsE,"",@"SHT_CUDA_INFO"
	.sectionflags	@""
	.align	4


	//----- nvinfo : EIATTR_CUDA_API_VERSION
	.align		4
        /*0000*/ 	.byte	0x04, 0x37
        /*0002*/ 	.short	(.L_18 - .L_17)
.L_17:
        /*0004*/ 	.word	0x00000082


	//----- nvinfo : EIATTR_KPARAM_INFO
	.align		4
.L_18:
        /*0008*/ 	.byte	0x04, 0x17
        /*000a*/ 	.short	(.L_20 - .L_19)
.L_19:
        /*000c*/ 	.word	0x00000000
        /*0010*/ 	.short	0x0000
        /*0012*/ 	.short	0x0070
        /*0014*/ 	.byte	0x00, 0xf0, 0x01, 0x10


	//----- nvinfo : EIATTR_SPARSE_MMA_MASK
	.align		4
.L_20:
        /*0018*/ 	.byte	0x03, 0x50
        /*001a*/ 	.short	0x0000


	//----- nvinfo : EIATTR_MAXREG_COUNT
	.align		4
        /*001c*/ 	.byte	0x03, 0x1b
        /*001e*/ 	.short	0x00a8


	//----- nvinfo : EIATTR_NUM_BARRIERS
	.align		4
        /*0020*/ 	.byte	0x02, 0x4c
        /*0022*/ 	.byte	0x01
	.zero		1


	//----- nvinfo : EIATTR_ANNOTATIONS
	.align		4
        /*0024*/ 	.byte	0x04, 0x55
        /*0026*/ 	.short	(.L_22 - .L_21)


	//   ....[0]....
.L_21:
        /*0028*/ 	.word	0x00000001
        /*002c*/ 	.byte	0x30, 0x07, 0x00, 0x00, 0x01, 0x00, 0x00, 0x00, 0x20, 0x08, 0x00, 0x00, 0x01, 0x00, 0x00, 0x00
        /* <DEDUP_REMOVED lines=192> */
        /*0c3c*/ 	.byte	0x40, 0x05, 0x01, 0x00


	//----- nvinfo : EIATTR_MERCURY_ISA_VERSION
	.align		4
.L_22:
        /*0c40*/ 	.byte	0x03, 0x5f
        /*0c42*/ 	.short	0x0101


	//----- nvinfo : EIATTR_INT_WARP_WIDE_INSTR_OFFSETS
	.align		4
        /*0c44*/ 	.byte	0x04, 0x31
        /*0c46*/ 	.short	(.L_24 - .L_23)


	//   ....[0]....
.L_23:
        /*0c48*/ 	.word	0x00000570


	//   ....[1]....
        /*0c4c*/ 	.word	0x00000590


	//   ....[2]....
        /*0c50*/ 	.word	0x00000700


	//----- nvinfo : EIATTR_COOP_GROUP_MASK_REGIDS
	.align		4
.L_24:
        /*0c54*/ 	.byte	0x04, 0x29
        /*0c56*/ 	.short	(.L_26 - .L_25)


	//   ....[0]....
.L_25:
        /*0c58*/ 	.word	0xffffffff


	//   ....[1]....
        /*0c5c*/ 	.word	0xffffffff


	//   ....[2]....
        /*0c60*/ 	.word	0xffffffff


	//   ....[3]....
        /*0c64*/ 	.word	0xffffffff


	//   ....[4]....
        /*0c68*/ 	.word	0xffffffff


	//   ....[5]....
        /*0c6c*/ 	.word	0xffffffff


	//----- nvinfo : EIATTR_COOP_GROUP_INSTR_OFFSETS
	.align		4
.L_26:
        /*0c70*/ 	.byte	0x04, 0x28
        /*0c72*/ 	.short	(.L_28 - .L_27)


	//   ....[0]....
.L_27:
        /*0c74*/ 	.word	0x00000070


	//   ....[1]....
        /*0c78*/ 	.word	0x00000080


	//   ....[2]....
        /*0c7c*/ 	.word	0x000001a0


	//   ....[3]....
        /*0c80*/ 	.word	0x000003e0


	//   ....[4]....
        /*0c84*/ 	.word	0x00000860


	//   ....[5]....
        /*0c88*/ 	.word	0x000015e0


	//----- nvinfo : EIATTR_REG_RECONFIG
	.align		4
.L_28:
        /*0c8c*/ 	.byte	0x01, 0x54
	.zero		2


	//----- nvinfo : EIATTR_MBARRIER_INSTR_OFFSETS
	.align		4
        /*0c90*/ 	.byte	0x04, 0x39
        /*0c92*/ 	.short	(.L_30 - .L_29)


	//   ....[0]....
.L_29:
        /*0c94*/ 	.word	0x00000320
        /*0c98*/ 	.word	0x000000ff
        /*0c9c*/ 	.word	0x00000000
        /*0ca0*/ 	.short	0x0100
        /*0ca2*/ 	.byte	0x09
	.zero		1


	//   ....[1]....
        /*0ca4*/ 	.word	0x00000330
        /*0ca8*/ 	.word	0x000000ff
        /*0cac*/ 	.word	0x00000028
        /*0cb0*/ 	.short	0x0100
        /*0cb2*/ 	.byte	0x09
	.zero		1


	//   ....[2]....
        /*0cb4*/ 	.word	0x00000340
        /*0cb8*/ 	.word	0x000000ff
        /*0cbc*/ 	.word	0x00000008
        /*0cc0*/ 	.short	0x0100
        /*0cc2*/ 	.byte	0x09
	.zero		1


	//   ....[3]....
        /*0cc4*/ 	.word	0x00000350
        /*0cc8*/ 	.word	0x000000ff
        /*0ccc*/ 	.word	0x00000030
        /*0cd0*/ 	.short	0x0100
        /*0cd2*/ 	.byte	0x09
	.zero		1


	//   ....[4]....
        /*0cd4*/ 	.word	0x00000360
        /*0cd8*/ 	.word	0x000000ff
        /*0cdc*/ 	.word	0x00000010
        /*0ce0*/ 	.short	0x0100
        /*0ce2*/ 	.byte	0x09
	.zero		1


	//   ....[5]....
        /*0ce4*/ 	.word	0x00000370
        /*0ce8*/ 	.word	0x000000ff
        /*0cec*/ 	.word	0x00000038
        /*0cf0*/ 	.short	0x0100
        /*0cf2*/ 	.byte	0x09
	.zero		1


	//   ....[6]....
        /*0cf4*/ 	.word	0x00000380
        /*0cf8*/ 	.word	0x000000ff
        /*0cfc*/ 	.word	0x00000018
        /*0d00*/ 	.short	0x0100
        /*0d02*/ 	.byte	0x09
	.zero		1


	//   ....[7]....
        /*0d04*/ 	.word	0x00000390
        /*0d08*/ 	.word	0x000000ff
        /*0d0c*/ 	.word	0x00000040
        /*0d10*/ 	.short	0x0100
        /*0d12*/ 	.byte	0x09
	.zero		1


	//   ....[8]....
        /*0d14*/ 	.word	0x000003a0
        /*0d18*/ 	.word	0x000000ff
        /*0d1c*/ 	.word	0x00000020
        /*0d20*/ 	.short	0x0100
        /*0d22*/ 	.byte	0x09
	.zero		1


	//   ....[9]....
        /*0d24*/ 	.word	0x000003b0
        /*0d28*/ 	.word	0x000000ff
        /*0d2c*/ 	.word	0x00000048
        /*0d30*/ 	.short	0x0100
        /*0d32*/ 	.byte	0x09
	.zero		1


	//   ....[10]....
        /*0d34*/ 	.word	0x00000790
        /*0d38*/ 	.word	0x000000ff
        /*0d3c*/ 	.word	0x00000060
        /*0d40*/ 	.short	0x0100
        /*0d42*/ 	.byte	0x06
	.zero		1


	//   ....[11]....
        /*0d44*/ 	.word	0x00000800
        /*0d48*/ 	.word	0x000000ff
        /*0d4c*/ 	.word	0x00000068
        /*0d50*/ 	.short	0x0100
        /*0d52*/ 	.byte	0x06
	.zero		1


	//   ....[12]....
        /*0d54*/ 	.word	0x00001de0
        /*0d58*/ 	.word	0x000000ff
        /*0d5c*/ 	.word	0x00000000
        /*0d60*/ 	.short	0x010a
        /*0d62*/ 	.byte	0x06
	.zero		1


	//   ....[13]....
        /*0d64*/ 	.word	0x00001e20
        /*0d68*/ 	.word	0x000000ff
        /*0d6c*/ 	.word	0x00000000
        /*0d70*/ 	.short	0x010a
        /*0d72*/ 	.byte	0x06
	.zero		1


	//   ....[14]....
        /*0d74*/ 	.word	0x000030f0
        /*0d78*/ 	.word	0x000000ff
        /*0d7c*/ 	.word	0x00000000
        /*0d80*/ 	.short	0x010a
        /*0d82*/ 	.byte	0x09
	.zero		1


	//   ....[15]....
        /*0d84*/ 	.word	0x00003130
        /*0d88*/ 	.word	0x000000ff
        /*0d8c*/ 	.word	0x00000000
        /*0d90*/ 	.short	0x010a
        /*0d92*/ 	.byte	0x09
	.zero		1


	//   ....[16]....
        /*0d94*/ 	.word	0x00004270
        /*0d98*/ 	.word	0x000000e5
        /*0d9c*/ 	.word	0x00000000
        /*0da0*/ 	.short	0x0101
        /*0da2*/ 	.byte	0x3f
	.zero		1


	//   ....[17]....
        /*0da4*/ 	.word	0x00005490
        /*0da8*/ 	.word	0x00000018
        /*0dac*/ 	.word	0x00000000
        /*0db0*/ 	.short	0x0101
        /*0db2*/ 	.byte	0x3f
	.zero		1


	//   ....[18]....
        /*0db4*/ 	.word	0x0000f6b0
        /*0db8*/ 	.word	0x0000000d
        /*0dbc*/ 	.word	0x00000028
        /*0dc0*/ 	.short	0x010a
        /*0dc2*/ 	.byte	0x3f
	.zero		1


	//   ....[19]....
        /*0dc4*/ 	.word	0x0000fa90
        /*0dc8*/ 	.word	0x00000004
        /*0dcc*/ 	.word	0x00000068
        /*0dd0*/ 	.short	0x0101
        /*0dd2*/ 	.byte	0x3f
	.zero		1


	//   ....[20]....
        /*0dd4*/ 	.word	0x00010200
        /*0dd8*/ 	.word	0x00000005
        /*0ddc*/ 	.word	0x00000000
        /*0de0*/ 	.short	0x010a
        /*0de2*/ 	.byte	0x3f
	.zero		1


	//   ....[21]....
        /*0de4*/ 	.word	0x00010280
        /*0de8*/ 	.word	0x00000007
        /*0dec*/ 	.word	0x00000000
        /*0df0*/ 	.short	0x010a
        /*0df2*/ 	.byte	0x3f
	.zero		1


	//   ....[22]....
        /*0df4*/ 	.word	0x00010310
        /*0df8*/ 	.word	0x00000006
        /*0dfc*/ 	.word	0x00000000
        /*0e00*/ 	.short	0x010a
        /*0e02*/ 	.byte	0x3f
	.zero		1


	//   ....[23]....
        /*0e04*/ 	.word	0x000103a0
        /*0e08*/ 	.word	0x00000007
        /*0e0c*/ 	.word	0x00000000
        /*0e10*/ 	.short	0x010a
        /*0e12*/ 	.byte	0x3f
	.zero		1


	//   ....[24]....
        /*0e14*/ 	.word	0x00010430
        /*0e18*/ 	.word	0x00000003
        /*0e1c*/ 	.word	0x00000000
        /*0e20*/ 	.short	0x010a
        /*0e22*/ 	.byte	0x3f
	.zero		1


	//   ....[25]....
        /*0e24*/ 	.word	0x000104a0
        /*0e28*/ 	.word	0x00000003
        /*0e2c*/ 	.word	0x00000000
        /*0e30*/ 	.short	0x010a
        /*0e32*/ 	.byte	0x3f
	.zero		1


	//   ....[26]....
        /*0e34*/ 	.word	0x00010510
        /*0e38*/ 	.word	0x00000000
        /*0e3c*/ 	.word	0x00000000
        /*0e40*/ 	.short	0x010a
        /*0e42*/ 	.byte	0x3f
	.zero		1


	//   ....[27]....
        /*0e44*/ 	.word	0x000105f0
        /*0e48*/ 	.word	0x0000000d
        /*0e4c*/ 	.word	0x00000028
        /*0e50*/ 	.short	0x010a
        /*0e52*/ 	.byte	0x3f
	.zero		1


	//   ....[28]....
        /*0e54*/ 	.word	0x000106c0
        /*0e58*/ 	.word	0x00000005
        /*0e5c*/ 	.word	0x00000000
        /*0e60*/ 	.short	0x010a
        /*0e62*/ 	.byte	0x3f
	.zero		1


	//   ....[29]....
        /*0e64*/ 	.word	0x00010710
        /*0e68*/ 	.word	0x00000007
        /*0e6c*/ 	.word	0x00000000
        /*0e70*/ 	.short	0x010a
        /*0e72*/ 	.byte	0x3f
	.zero		1


	//   ....[30]....
        /*0e74*/ 	.word	0x00010760
        /*0e78*/ 	.word	0x00000006
        /*0e7c*/ 	.word	0x00000000
        /*0e80*/ 	.short	0x010a
        /*0e82*/ 	.byte	0x3f
	.zero		1


	//   ....[31]....
        /*0e84*/ 	.word	0x000107b0
        /*0e88*/ 	.word	0x00000007
        /*0e8c*/ 	.word	0x00000000
        /*0e90*/ 	.short	0x010a
        /*0e92*/ 	.byte	0x3f
	.zero		1


	//----- nvinfo : EIATTR_NUM_MBARRIERS
	.align		4
.L_30:
        /*0e94*/ 	.byte	0x03, 0x38
        /*0e96*/ 	.short	0x000c


	//----- nvinfo : EIATTR_EXIT_INSTR_OFFSETS
	.align		4
        /*0e98*/ 	.byte	0x04, 0x1c
        /*0e9a*/ 	.short	(.L_32 - .L_31)


	//   ....[0]....
.L_31:
        /*0e9c*/ 	.word	0x000009f0


	//   ....[1]....
        /*0ea0*/ 	.word	0x00001280


	//   ....[2]....
        /*0ea4*/ 	.word	0x0000ed90


	//   ....[3]....
        /*0ea8*/ 	.word	0x0000f320


	//   ....[4]....
        /*0eac*/ 	.word	0x00010480


	//----- nvinfo : EIATTR_MAX_THREADS
	.align		4
.L_32:
        /*0eb0*/ 	.byte	0x04, 0x05
        /*0eb2*/ 	.short	(.L_34 - .L_33)
.L_33:
        /*0eb4*/ 	.word	0x00000180
        /*0eb8*/ 	.word	0x00000001
        /*0ebc*/ 	.word	0x00000001


	//----- nvinfo : EIATTR_CRS_STACK_SIZE
	.align		4
.L_34:
        /*0ec0*/ 	.byte	0x04, 0x1e
        /*0ec2*/ 	.short	(.L_36 - .L_35)
.L_35:
        /*0ec4*/ 	.word	0x00000000


	//----- nvinfo : EIATTR_CBANK_PARAM_SIZE
	.align		4
.L_36:
        /*0ec8*/ 	.byte	0x03, 0x19
        /*0eca*/ 	.short	0x0470


	//----- nvinfo : EIATTR_PARAM_CBANK
	.align		4
        /*0ecc*/ 	.byte	0x04, 0x0a
        /*0ece*/ 	.short	(.L_38 - .L_37)
	.align		4
.L_37:
        /*0ed0*/ 	.word	index@(.nv.constant0._ZN7cutlass13device_kernelINS_4gemm6kernel13GemmUniversalIN4cute5tupleIJiiiiEEENS1_10collective13CollectiveMmaINS1_37MainloopSm90TmaGmmaWarpSpecializedFP8ILi5ENS5_IJNS4_1CILi2EEENSA_ILi1EEESC_EEENS1_35KernelTmaWarpSpecializedCooperativeEEENS5_IJNSA_ILi128EEENSA_ILi256EEESG_EEENS_12float_e5m2_tENS5_IJlSC_lEEESJ_SK_NS4_8TiledMMAINS4_8MMA_AtomIJNS4_4SM904GMMA31MMA_64x256x32_F32E5M2E5M2_SS_TNILNSO_7ScaleInE1ELSQ_1EEEEEENS4_6LayoutISD_NS5_IJSC_NSA_ILi0EEESU_EEEEENS5_IJNS4_10UnderscoreESX_SX_EEEEENS4_13SM90_TMA_LOADENS4_14ComposedLayoutINS4_7SwizzleILi3ELi4ELi3EEENS4_18smem_ptr_flag_bitsILi8EEENST_INS5_IJNSA_ILi8EEESG_EEENS5_IJSG_SC_EEEEEEEvNS4_8identityENS4_23SM90_TMA_LOAD_MULTICASTES1A_vS1B_EENS_8epilogue10collective6detail29Sm90TmaWarpSpecializedAdapterINS1F_15DefaultEpilogueISJ_SK_SK_NS1E_6thread17LinearCombinationISJ_Li1EffLNS1J_9ScaleType4KindE0ELNS_15FloatRoundStyleE2ESJ_EENS1_15EpilogueDefaultEEEEEvvEEEEvNT_6ParamsE)
        /*0ed4*/ 	.short	0x0210
        /*0ed6*/ 	.short	0x0470


	//----- nvinfo : EIATTR_SW_WAR
	.align		4
.L_38:
        /*0ed8*/ 	.byte	0x04, 0x36
        /*0eda*/ 	.short	(.L_40 - .L_39)
.L_39:
        /*0edc*/ 	.word	0x00000008
.L_40:


//--------------------- .nv.callgraph             --------------------------
	.section	.nv.callgraph,"",@"SHT_CUDA_CALLGRAPH"
	.align	4
	.sectionentsize	8
	.align		4
        /*0000*/ 	.word	0x00000000
	.align		4
        /*0004*/ 	.word	0xffffffff
	.align		4
        /*0008*/ 	.word	0x00000000
	.align		4
        /*000c*/ 	.word	0xfffffffe
	.align		4
        /*0010*/ 	.word	0x00000000
	.align		4
        /*0014*/ 	.word	0xfffffffd
	.align		4
        /*0018*/ 	.word	0x00000000
	.align		4
        /*001c*/ 	.word	0xfffffffc


//--------------------- .nv.constant4             --------------------------
	.section	.nv.constant4,"a",@progbits
	.align	8
	.align		8
.nv.constant4:
        /*0000*/ 	.dword	_ZN39_INTERNAL_ed1bc733_4_k_cu_5174a82e_55764cuda3std3__45__cpo5beginE
	.align		8
        /*0008*/ 	.dword	_ZN39_INTERNAL_ed1bc733_4_k_cu_5174a82e_55764cuda3std3__45__cpo3endE
	.align		8
        /*0010*/ 	.dword	_ZN39_INTERNAL_ed1bc733_4_k_cu_5174a82e_55764cuda3std3__45__cpo6cbeginE
	.align		8
        /*0018*/ 	.dword	_ZN39_INTERNAL_ed1bc733_4_k_cu_5174a82e_55764cuda3std3__45__cpo4cendE
	.align		8
        /*0020*/ 	.dword	_ZN39_INTERNAL_ed1bc733_4_k_cu_5174a82e_55764cuda3std3__441_GLOBAL__N__ed1bc733_4_k_cu_5174a82e_55766ignoreE
	.align		8
        /*0028*/ 	.dword	_ZN39_INTERNAL_ed1bc733_4_k_cu_5174a82e_55764cuda3std3__419piecewise_constructE
	.align		8
        /*0030*/ 	.dword	_ZN39_INTERNAL_ed1bc733_4_k_cu_5174a82e_55764cuda3std3__48in_placeE
	.align		8
        /*0038*/ 	.dword	_ZN39_INTERNAL_ed1bc733_4_k_cu_5174a82e_55764cuda3std6ranges3__45__cpo4swapE
	.align		8
        /*0040*/ 	.dword	_ZN39_INTERNAL_ed1bc733_4_k_cu_5174a82e_55764cuda3std6ranges3__45__cpo9iter_moveE
	.align		8
        /*0048*/ 	.dword	_ZN39_INTERNAL_ed1bc733_4_k_cu_5174a82e_55764cute7productE
	.align		8
        /*0050*/ 	.dword	_ZN39_INTERNAL_ed1bc733_4_k_cu_5174a82e_55764cute1_E


//--------------------- .text._ZN7cutlass13device_kernelINS_4gemm6kernel13GemmUniversalIN4cute5tupleIJiiiiEEENS1_10collective13CollectiveMmaINS1_37MainloopSm90TmaGmmaWarpSpecializedFP8ILi5ENS5_IJNS4_1CILi2EEENSA_ILi1EEESC_EEENS1_35KernelTmaWarpSpecializedCooperativeEEENS5_IJNSA_ILi128EEENSA_ILi256EEESG_EEENS_12float_e5m2_tENS5_IJlSC_lEEESJ_SK_NS4_8TiledMMAINS4_8MMA_AtomIJNS4_4SM904GMMA31MMA_64x256x32_F32E5M2E5M2_SS_TNILNSO_7ScaleInE1ELSQ_1EEEEEENS4_6LayoutISD_NS5_IJSC_NSA_ILi0EEESU_EEEEENS5_IJNS4_10UnderscoreESX_SX_EEEEENS4_13SM90_TMA_LOADENS4_14ComposedLayoutINS4_7SwizzleILi3ELi4ELi3EEENS4_18smem_ptr_flag_bitsILi8EEENST_INS5_IJNSA_ILi8EEESG_EEENS5_IJSG_SC_EEEEEEEvNS4_8identityENS4_23SM90_TMA_LOAD_MULTICASTES1A_vS1B_EENS_8epilogue10collective6detail29Sm90TmaWarpSpecializedAdapterINS1F_15DefaultEpilogueISJ_SK_SK_NS1E_6thread17LinearCombinationISJ_Li1EffLNS1J_9ScaleType4KindE0ELNS_15FloatRoundStyleE2ESJ_EENS1_15EpilogueDefaultEEEEEvvEEEEvNT_6ParamsE --------------------------
	.section	.text._ZN7cutlass13device_kernelINS_4gemm6kernel13GemmUniversalIN4cute5tupleIJiiiiEEENS1_10collective13CollectiveMmaINS1_37MainloopSm90TmaGmmaWarpSpecializedFP8ILi5ENS5_IJNS4_1CILi2EEENSA_ILi1EEESC_EEENS1_35KernelTmaWarpSpecializedCooperativeEEENS5_IJNSA_ILi128EEENSA_ILi256EEESG_EEENS_12float_e5m2_tENS5_IJlSC_lEEESJ_SK_NS4_8TiledMMAINS4_8MMA_AtomIJNS4_4SM904GMMA31MMA_64x256x32_F32E5M2E5M2_SS_TNILNSO_7ScaleInE1ELSQ_1EEEEEENS4_6LayoutISD_NS5_IJSC_NSA_ILi0EEESU_EEEEENS5_IJNS4_10UnderscoreESX_SX_EEEEENS4_13SM90_TMA_LOADENS4_14ComposedLayoutINS4_7SwizzleILi3ELi4ELi3EEENS4_18smem_ptr_flag_bitsILi8EEENST_INS5_IJNSA_ILi8EEESG_EEENS5_IJSG_SC_EEEEEEEvNS4_8identityENS4_23SM90_TMA_LOAD_MULTICASTES1A_vS1B_EENS_8epilogue10collective6detail29Sm90TmaWarpSpecializedAdapterINS1F_15DefaultEpilogueISJ_SK_SK_NS1E_6thread17LinearCombinationISJ_Li1EffLNS1J_9ScaleType4KindE0ELNS_15FloatRoundStyleE2ESJ_EENS1_15EpilogueDefaultEEEEEvvEEEEvNT_6ParamsE,"ax",@progbits
	.align	128
.text._ZN7cutlass13device_kernelINS_4gemm6kernel13GemmUniversalIN4cute5tupleIJiiiiEEENS1_10collective13CollectiveMmaINS1_37MainloopSm90TmaGmmaWarpSpecializedFP8ILi5ENS5_IJNS4_1CILi2EEENSA_ILi1EEESC_EEENS1_35KernelTmaWarpSpecializedCooperativeEEENS5_IJNSA_ILi128EEENSA_ILi256EEESG_EEENS_12float_e5m2_tENS5_IJlSC_lEEESJ_SK_NS4_8TiledMMAINS4_8MMA_AtomIJNS4_4SM904GMMA31MMA_64x256x32_F32E5M2E5M2_SS_TNILNSO_7ScaleInE1ELSQ_1EEEEEENS4_6LayoutISD_NS5_IJSC_NSA_ILi0EEESU_EEEEENS5_IJNS4_10UnderscoreESX_SX_EEEEENS4_13SM90_TMA_LOADENS4_14ComposedLayoutINS4_7SwizzleILi3ELi4ELi3EEENS4_18smem_ptr_flag_bitsILi8EEENST_INS5_IJNSA_ILi8EEESG_EEENS5_IJSG_SC_EEEEEEEvNS4_8identityENS4_23SM90_TMA_LOAD_MULTICASTES1A_vS1B_EENS_8epilogue10collective6detail29Sm90TmaWarpSpecializedAdapterINS1F_15DefaultEpilogueISJ_SK_SK_NS1E_6thread17LinearCombinationISJ_Li1EffLNS1J_9ScaleType4KindE0ELNS_15FloatRoundStyleE2ESJ_EENS1_15EpilogueDefaultEEEEEvvEEEEvNT_6ParamsE:
        .type           _ZN7cutlass13device_kernelINS_4gemm6kernel13GemmUniversalIN4cute5tupleIJiiiiEEENS1_10collective13CollectiveMmaINS1_37MainloopSm90TmaGmmaWarpSpecializedFP8ILi5ENS5_IJNS4_1CILi2EEENSA_ILi1EEESC_EEENS1_35KernelTmaWarpSpecializedCooperativeEEENS5_IJNSA_ILi128EEENSA_ILi256EEESG_EEENS_12float_e5m2_tENS5_IJlSC_lEEESJ_SK_NS4_8TiledMMAINS4_8MMA_AtomIJNS4_4SM904GMMA31MMA_64x256x32_F32E5M2E5M2_SS_TNILNSO_7ScaleInE1ELSQ_1EEEEEENS4_6LayoutISD_NS5_IJSC_NSA_ILi0EEESU_EEEEENS5_IJNS4_10UnderscoreESX_SX_EEEEENS4_13SM90_TMA_LOADENS4_14ComposedLayoutINS4_7SwizzleILi3ELi4ELi3EEENS4_18smem_ptr_flag_bitsILi8EEENST_INS5_IJNSA_ILi8EEESG_EEENS5_IJSG_SC_EEEEEEEvNS4_8identityENS4_23SM90_TMA_LOAD_MULTICASTES1A_vS1B_EENS_8epilogue10collective6detail29Sm90TmaWarpSpecializedAdapterINS1F_15DefaultEpilogueISJ_SK_SK_NS1E_6thread17LinearCombinationISJ_Li1EffLNS1J_9ScaleType4KindE0ELNS_15FloatRoundStyleE2ESJ_EENS1_15EpilogueDefaultEEEEEvvEEEEvNT_6ParamsE,@function
        .size           _ZN7cutlass13device_kernelINS_4gemm6kernel13GemmUniversalIN4cute5tupleIJiiiiEEENS1_10collective13CollectiveMmaINS1_37MainloopSm90TmaGmmaWarpSpecializedFP8ILi5ENS5_IJNS4_1CILi2EEENSA_ILi1EEESC_EEENS1_35KernelTmaWarpSpecializedCooperativeEEENS5_IJNSA_ILi128EEENSA_ILi256EEESG_EEENS_12float_e5m2_tENS5_IJlSC_lEEESJ_SK_NS4_8TiledMMAINS4_8MMA_AtomIJNS4_4SM904GMMA31MMA_64x256x32_F32E5M2E5M2_SS_TNILNSO_7ScaleInE1ELSQ_1EEEEEENS4_6LayoutISD_NS5_IJSC_NSA_ILi0EEESU_EEEEENS5_IJNS4_10UnderscoreESX_SX_EEEEENS4_13SM90_TMA_LOADENS4_14ComposedLayoutINS4_7SwizzleILi3ELi4ELi3EEENS4_18smem_ptr_flag_bitsILi8EEENST_INS5_IJNSA_ILi8EEESG_EEENS5_IJSG_SC_EEEEEEEvNS4_8identityENS4_23SM90_TMA_LOAD_MULTICASTES1A_vS1B_EENS_8epilogue10collective6detail29Sm90TmaWarpSpecializedAdapterINS1F_15DefaultEpilogueISJ_SK_SK_NS1E_6thread17LinearCombinationISJ_Li1EffLNS1J_9ScaleType4KindE0ELNS_15FloatRoundStyleE2ESJ_EENS1_15EpilogueDefaultEEEEEvvEEEEvNT_6ParamsE,(.L_x_336 - _ZN7cutlass13device_kernelINS_4gemm6kernel13GemmUniversalIN4cute5tupleIJiiiiEEENS1_10collective13CollectiveMmaINS1_37MainloopSm90TmaGmmaWarpSpecializedFP8ILi5ENS5_IJNS4_1CILi2EEENSA_ILi1EEESC_EEENS1_35KernelTmaWarpSpecializedCooperativeEEENS5_IJNSA_ILi128EEENSA_ILi256EEESG_EEENS_12float_e5m2_tENS5_IJlSC_lEEESJ_SK_NS4_8TiledMMAINS4_8MMA_AtomIJNS4_4SM904GMMA31MMA_64x256x32_F32E5M2E5M2_SS_TNILNSO_7ScaleInE1ELSQ_1EEEEEENS4_6LayoutISD_NS5_IJSC_NSA_ILi0EEESU_EEEEENS5_IJNS4_10UnderscoreESX_SX_EEEEENS4_13SM90_TMA_LOADENS4_14ComposedLayoutINS4_7SwizzleILi3ELi4ELi3EEENS4_18smem_ptr_flag_bitsILi8EEENST_INS5_IJNSA_ILi8EEESG_EEENS5_IJSG_SC_EEEEEEEvNS4_8identityENS4_23SM90_TMA_LOAD_MULTICASTES1A_vS1B_EENS_8epilogue10collective6detail29Sm90TmaWarpSpecializedAdapterINS1F_15DefaultEpilogueISJ_SK_SK_NS1E_6thread17LinearCombinationISJ_Li1EffLNS1J_9ScaleType4KindE0ELNS_15FloatRoundStyleE2ESJ_EENS1_15EpilogueDefaultEEEEEvvEEEEvNT_6ParamsE)
        .other          _ZN7cutlass13device_kernelINS_4gemm6kernel13GemmUniversalIN4cute5tupleIJiiiiEEENS1_10collective13CollectiveMmaINS1_37MainloopSm90TmaGmmaWarpSpecializedFP8ILi5ENS5_IJNS4_1CILi2EEENSA_ILi1EEESC_EEENS1_35KernelTmaWarpSpecializedCooperativeEEENS5_IJNSA_ILi128EEENSA_ILi256EEESG_EEENS_12float_e5m2_tENS5_IJlSC_lEEESJ_SK_NS4_8TiledMMAINS4_8MMA_AtomIJNS4_4SM904GMMA31MMA_64x256x32_F32E5M2E5M2_SS_TNILNSO_7ScaleInE1ELSQ_1EEEEEENS4_6LayoutISD_NS5_IJSC_NSA_ILi0EEESU_EEEEENS5_IJNS4_10UnderscoreESX_SX_EEEEENS4_13SM90_TMA_LOADENS4_14ComposedLayoutINS4_7SwizzleILi3ELi4ELi3EEENS4_18smem_ptr_flag_bitsILi8EEENST_INS5_IJNSA_ILi8EEESG_EEENS5_IJSG_SC_EEEEEEEvNS4_8identityENS4_23SM90_TMA_LOAD_MULTICASTES1A_vS1B_EENS_8epilogue10collective6detail29Sm90TmaWarpSpecializedAdapterINS1F_15DefaultEpilogueISJ_SK_SK_NS1E_6thread17LinearCombinationISJ_Li1EffLNS1J_9ScaleType4KindE0ELNS_15FloatRoundStyleE2ESJ_EENS1_15EpilogueDefaultEEEEEvvEEEEvNT_6ParamsE,@"STO_CUDA_ENTRY STV_DEFAULT"
_ZN7cutlass13device_kernelINS_4gemm6kernel13GemmUniversalIN4cute5tupleIJiiiiEEENS1_10collective13CollectiveMmaINS1_37MainloopSm90TmaGmmaWarpSpecializedFP8ILi5ENS5_IJNS4_1CILi2EEENSA_ILi1EEESC_EEENS1_35KernelTmaWarpSpecializedCooperativeEEENS5_IJNSA_ILi128EEENSA_ILi256EEESG_EEENS_12float_e5m2_tENS5_IJlSC_lEEESJ_SK_NS4_8TiledMMAINS4_8MMA_AtomIJNS4_4SM904GMMA31MMA_64x256x32_F32E5M2E5M2_SS_TNILNSO_7ScaleInE1ELSQ_1EEEEEENS4_6LayoutISD_NS5_IJSC_NSA_ILi0EEESU_EEEEENS5_IJNS4_10UnderscoreESX_SX_EEEEENS4_13SM90_TMA_LOADENS4_14ComposedLayoutINS4_7SwizzleILi3ELi4ELi3EEENS4_18smem_ptr_flag_bitsILi8EEENST_INS5_IJNSA_ILi8EEESG_EEENS5_IJSG_SC_EEEEEEEvNS4_8identityENS4_23SM90_TMA_LOAD_MULTICASTES1A_vS1B_EENS_8epilogue10collective6detail29Sm90TmaWarpSpecializedAdapterINS1F_15DefaultEpilogueISJ_SK_SK_NS1E_6thread17LinearCombinationISJ_Li1EffLNS1J_9ScaleType4KindE0ELNS_15FloatRoundStyleE2ESJ_EENS1_15EpilogueDefaultEEEEEvvEEEEvNT_6ParamsE:
[----:B------:R-:W0:Y:S02]  /*0000*/  LDC R1, c[0x0][0x28] ;  /* 0x00000a00ff017b82 */ /* 0x000e240000000800 */
[----:B0-----:R-:W-:Y:S01]  /*0010*/  VIADD R1, R1, 0xffffff08 ;  /* 0xffffff0801017836 */ /* 0x001fe20000000000 */
[----:B------:R-:W0:Y:S01]  /*0020*/  S2R R4, SR_TID.X ;  /* 0x0000000000047919 */ /* 0x000e220000002100 */
[----:B------:R-:W-:Y:S01]  /*0030*/  ELECT P0, URZ, PT ;  /* 0x00000000003f782f */ /* 0x000fe20003800000 */
[----:B------:R-:W-:Y:S01]  /*0040*/  BSSY B0, `(.L_x_0) ;  /* 0x0000015000007945 */ /* 0x000fe20003800000 */
[--C-:B0-----:R-:W-:Y:S02]  /*0050*/  SHF.R.U32.HI R0, RZ, 0x5, R4.reuse ;  /* 0x00000005ff007819 */ /* 0x101fe40000011604 */
[----:B------:R-:W-:-:S03]  /*0060*/  SHF.R.U32.HI R2, RZ, 0x7, R4 ;  /* 0x00000007ff027819 */ /* 0x000fc60000011604 */
[----:B------:R-:W0:Y:S04]  /*0070*/  SHFL.IDX PT, R3, R0, RZ, 0x1f ;  /* 0x00001fff00037589 */ /* 0x000e2800000e0000 */
[----:B------:R-:W1:Y:S01]  /*0080*/  SHFL.IDX PT, R2, R2, RZ, 0x1f ;  /* 0x00001fff02027589 */ /* 0x000e6200000e0000 */
[----:B0-----:R-:W-:Y:S02]  /*0090*/  R2UR UR4, R3 ;  /* 0x00000000030472ca */ /* 0x001fe400000e0000 */
[----:B-1----:R-:W-:-:S11]  /*00a0*/  R2UR UR6, R2 ;  /* 0x00000000020672ca */ /* 0x002fd600000e0000 */
[----:B------:R-:W-:Y:S02]  /*00b0*/  USHF.R.S32.HI UR5, URZ, 0x1f, UR4 ;  /* 0x0000001f3f057899 */ /* 0x000fe40008011404 */
[----:B------:R-:W-:Y:S02]  /*00c0*/  ISETP.NE.OR P0, PT, RZ, UR4, !P0 ;  /* 0x00000004ff007c0c */ /* 0x000fe4000c705670 */
[----:B------:R-:W-:-:S04]  /*00d0*/  ULEA.HI UR5, UR5, UR4, URZ, 0x2 ;  /* 0x0000000405057291 */ /* 0x000fc8000f8f103f */
[----:B------:R-:W-:-:S04]  /*00e0*/  ULOP3.LUT UR5, UR5, 0xfffffffc, URZ, 0xc0, !UPT ;  /* 0xfffffffc05057892 */ /* 0x000fc8000f8ec03f */
[----:B------:R-:W-:-:S03]  /*00f0*/  UIADD3 UR8, UR4, -UR5, URZ ;  /* 0x8000000504087290 */ /* 0x000fc6000fffe03f */
[----:B------:R-:W-:Y:S09]  /*0100*/  @P0 BRA `(.L_x_1) ;  /* 0x0000000000200947 */ /* 0x000ff20003800000 */
[----:B------:R-:W-:Y:S02]  /*0110*/  ULDC.64 UR4, c[0x0][0x198] ;  /* 0x0000660000047ab9 */ /* 0x000fe40000000a00 */
[----:B------:R-:W-:Y:S02]  /*0120*/  UIADD3 UR10, UP0, UR4, 0xf0, URZ ;  /* 0x000000f0040a7890 */ /* 0x000fe4000ff1e03f */
[----:B------:R-:W-:Y:S02]  /*0130*/  UIADD3 UR4, UP1, UR4, 0x1f0, URZ ;  /* 0x000001f004047890 */ /* 0x000fe4000ff3e03f */
[----:B------:R-:W-:Y:S02]  /*0140*/  UIADD3.X UR11, URZ, UR5, URZ, UP0, !UPT ;  /* 0x000000053f0b7290 */ /* 0x000fe400087fe43f */
[----:B------:R-:W-:-:S07]  /*0150*/  UIADD3.X UR5, URZ, UR5, URZ, UP1, !UPT ;  /* 0x000000053f057290 */ /* 0x000fce0008ffe43f */
[----:B------:R0:W-:Y:S02]  /*0160*/  UTMACCTL.PF [UR10] ;  /* 0x000000000a0079b9 */ /* 0x0001e40008040000 */
[----:B------:R0:W-:Y:S02]  /*0170*/  UTMACCTL.PF [UR4] ;  /* 0x00000000040079b9 */ /* 0x0001e40008040000 */
[----:B0-----:R-:W-:Y:S01]  /*0180*/  NOP ;  /* 0x0000000000007918 */ /* 0x001fe20000000000 */
.L_x_1:
[----:B------:R-:W-:Y:S05]  /*0190*/  BSYNC B0 ;  /* 0x0000000000007941 */ /* 0x000fea0003800000 */
.L_x_0:
[----:B------:R-:W0:Y:S01]  /*01a0*/  SHFL.IDX PT, R3, R0, RZ, 0x1f ;  /* 0x00001fff00037589 */ /* 0x000e2200000e0000 */
[----:B------:R-:W-:Y:S01]  /*01b0*/  UISETP.NE.AND UP0, UPT, UR8, 0x3, UPT ;  /* 0x000000030800788c */ /* 0x000fe2000bf05270 */
[----:B------:R-:W-:Y:S01]  /*01c0*/  ISETP.NE.AND P1, PT, RZ, UR6, PT ;  /* 0x00000006ff007c0c */ /* 0x000fe2000bf25270 */
[----:B------:R-:W-:Y:S02]  /*01d0*/  UIADD3 UR10, UR6, -0x1, URZ ;  /* 0xffffffff060a7890 */ /* 0x000fe4000fffe03f */
[----:B------:R-:W-:Y:S02]  /*01e0*/  UISETP.EQ.OR UP0, UPT, UR8, URZ, !UP0 ;  /* 0x0000003f0800728c */ /* 0x000fe4000c702670 */
[----:B------:R-:W-:Y:S02]  /*01f0*/  UISETP.GE.U32.AND UP1, UPT, UR10, 0x2, UPT ;  /* 0x000000020a00788c */ /* 0x000fe4000bf26070 */
[----:B------:R-:W-:-:S04]  /*0200*/  UISETP.EQ.AND UP0, UPT, UR6, URZ, UP0 ;  /* 0x0000003f0600728c */ /* 0x000fc80008702270 */
[----:B------:R-:W-:-:S04]  /*0210*/  USEL UR13, URZ, 0x1, !UP0 ;  /* 0x000000013f0d7887 */ /* 0x000fc8000c000000 */
[----:B------:R-:W-:Y:S01]  /*0220*/  USEL UR13, UR13, 0x2, UP1 ;  /* 0x000000020d0d7887 */ /* 0x000fe20008800000 */
[----:B0-----:R-:W-:-:S13]  /*0230*/  ISETP.NE.AND P0, PT, R3, RZ, PT ;  /* 0x000000ff0300720c */ /* 0x001fda0003f05270 */
[----:B------:R-:W-:Y:S05]  /*0240*/  @P0 BRA `(.L_x_2) ;  /* 0x0000000000600947 */ /* 0x000fea0003800000 */
[----:B------:R-:W0:Y:S01]  /*0250*/  S2UR UR9, SR_CgaCtaId ;  /* 0x00000000000979c3 */ /* 0x000e220000008800 */
[----:B------:R-:W-:Y:S01]  /*0260*/  UMOV UR4, 0x400 ;  /* 0x0000040000047882 */ /* 0x000fe20000000000 */
[----:B------:R-:W-:Y:S01]  /*0270*/  UMOV UR5, 0x1 ;  /* 0x0000000100057882 */ /* 0x000fe20000000000 */
[----:B------:R-:W-:Y:S01]  /*0280*/  UMOV UR6, 0x4 ;  /* 0x0000000400067882 */ /* 0x000fe20000000000 */
[----:B------:R-:W-:Y:S01]  /*0290*/  ELECT P0, URZ, PT ;  /* 0x00000000003f782f */ /* 0x000fe20003800000 */
[----:B------:R-:W-:-:S04]  /*02a0*/  UIADD3 UR6, -UR6, 0x100000, URZ ;  /* 0x0010000006067890 */ /* 0x000fc8000fffe13f */
[----:B------:R-:W-:Y:S02]  /*02b0*/  USHF.L.U32 UR7, UR6, 0xb, URZ ;  /* 0x0000000b06077899 */ /* 0x000fe4000800063f */
[----:B------:R-:W-:Y:S02]  /*02c0*/  USHF.L.U32 UR6, UR6, 0x1, URZ ;  /* 0x0000000106067899 */ /* 0x000fe4000800063f */
[----:B0-----:R-:W-:Y:S02]  /*02d0*/  ULEA UR9, UR9, UR4, 0x18 ;  /* 0x0000000409097291 */ /* 0x001fe4000f8ec03f */
[----:B------:R-:W-:-:S04]  /*02e0*/  UIADD3 UR4, -UR5, 0x100000, URZ ;  /* 0x0010000005047890 */ /* 0x000fc8000fffe13f */
[----:B------:R-:W-:Y:S02]  /*02f0*/  USHF.L.U32 UR5, UR4, 0xb, URZ ;  /* 0x0000000b04057899 */ /* 0x000fe4000800063f */
[----:B------:R-:W-:Y:S01]  /*0300*/  USHF.L.U32 UR4, UR4, 0x1, URZ ;  /* 0x0000000104047899 */ /* 0x000fe2000800063f */
[----:B------:R-:W0:Y:S11]  /*0310*/  FENCE.VIEW.ASYNC.S ;  /* 0x00000000000073c6 */ /* 0x000e360000000000 */
[----:B0-----:R0:W1:Y:S01]  /*0320*/  SYNCS.EXCH.64 URZ, [UR9], UR4 ;  /* 0x00000004093f75b2 */ /* 0x0010620008000100 */
[----:B------:R0:W2:Y:S01]  /*0330*/  SYNCS.EXCH.64 URZ, [UR9+0x28], UR6 ;  /* 0x00002806093f75b2 */ /* 0x0000a20008000100 */
[----:B------:R0:W3:Y:S01]  /*0340*/  SYNCS.EXCH.64 URZ, [UR9+0x8], UR4 ;  /* 0x00000804093f75b2 */ /* 0x0000e20008000100 */
[----:B------:R0:W4:Y:S01]  /*0350*/  SYNCS.EXCH.64 URZ, [UR9+0x30], UR6 ;  /* 0x00003006093f75b2 */ /* 0x0001220008000100 */
[----:B------:R0:W0:Y:S01]  /*0360*/  SYNCS.EXCH.64 URZ, [UR9+0x10], UR4 ;  /* 0x00001004093f75b2 */ /* 0x0000220008000100 */
[----:B------:R0:W0:Y:S01]  /*0370*/  SYNCS.EXCH.64 URZ, [UR9+0x38], UR6 ;  /* 0x00003806093f75b2 */ /* 0x0000220008000100 */
[----:B------:R0:W0:Y:S01]  /*0380*/  SYNCS.EXCH.64 URZ, [UR9+0x18], UR4 ;  /* 0x00001804093f75b2 */ /* 0x0000220008000100 */
[----:B------:R0:W0:Y:S01]  /*0390*/  SYNCS.EXCH.64 URZ, [UR9+0x40], UR6 ;  /* 0x00004006093f75b2 */ /* 0x0000220008000100 */
[----:B------:R0:W0:Y:S01]  /*03a0*/  SYNCS.EXCH.64 URZ, [UR9+0x20], UR4 ;  /* 0x00002004093f75b2 */ /* 0x0000220008000100 */
[----:B------:R0:W0:Y:S01]  /*03b0*/  SYNCS.EXCH.64 URZ, [UR9+0x48], UR6 ;  /* 0x00004806093f75b2 */ /* 0x0000220008000100 */
[----:B------:R-:W-:Y:S01]  /*03c0*/  NOP ;  /* 0x0000000000007918 */ /* 0x000fe20000000000 */
.L_x_2:
[----:B------:R-:W-:Y:S01]  /*03d0*/  SHF.R.S32.HI R2, RZ, 0x1f, R4 ;  /* 0x0000001fff027819 */ /* 0x000fe20000011404 */
[----:B------:R-:W5:Y:S01]  /*03e0*/  SHFL.IDX PT, R0, R0, RZ, 0x1f ;  /* 0x00001fff00007589 */ /* 0x000f6200000e0000 */
[----:B0-----:R-:W0:Y:S01]  /*03f0*/  S2UR UR9, SR_CTAID.X ;  /* 0x00000000000979c3 */ /* 0x001e220000002500 */
[----:B------:R-:W-:Y:S02]  /*0400*/  ELECT P0, URZ, PT ;  /* 0x00000000003f782f */ /* 0x000fe40003800000 */
[----:B------:R-:W-:Y:S01]  /*0410*/  LEA.HI R2, R2, R4, RZ, 0x7 ;  /* 0x0000000402027211 */ /* 0x000fe200078f38ff */
[----:B------:R-:W-:Y:S01]  /*0420*/  ULDC UR4, c[0x0][0x150] ;  /* 0x0000540000047ab9 */ /* 0x000fe20000000800 */
[----:B------:R-:W-:Y:S01]  /*0430*/  SHF.R.S32.HI R6, RZ, 0x1f, R3 ;  /* 0x0000001fff067819 */ /* 0x000fe20000011403 */
[----:B------:R-:W-:Y:S01]  /*0440*/  NOP ;  /* 0x0000000000007918 */ /* 0x000fe20000000000 */
[----:B------:R-:W-:Y:S01]  /*0450*/  LOP3.LUT R2, R2, 0xffffff80, RZ, 0xc0, !PT ;  /* 0xffffff8002027812 */ /* 0x000fe200078ec0ff */
[----:B------:R-:W-:Y:S01]  /*0460*/  NOP ;  /* 0x0000000000007918 */ /* 0x000fe20000000000 */
[----:B------:R-:W-:Y:S01]  /*0470*/  LEA.HI R6, R6, R3, RZ, 0x2 ;  /* 0x0000000306067211 */ /* 0x000fe200078f10ff */
[----:B------:R-:W1:Y:S02]  /*0480*/  LDC R8, c[0x0][0x144] ;  /* 0x00005100ff087b82 */ /* 0x000e640000000800 */
[----:B------:R-:W-:Y:S01]  /*0490*/  IMAD.IADD R4, R4, 0x1, -R2 ;  /* 0x0000000104047824 */ /* 0x000fe200078e0a02 */
[----:B------:R-:W-:Y:S01]  /*04a0*/  LOP3.LUT R6, R6, 0x3ffffffc, RZ, 0xc0, !PT ;  /* 0x3ffffffc06067812 */ /* 0x000fe200078ec0ff */
[----:B------:R-:W2:Y:S03]  /*04b0*/  S2R R2, SR_CTAID.Y ;  /* 0x0000000000027919 */ /* 0x000ea60000002600 */
[----:B------:R-:W-:Y:S01]  /*04c0*/  SHF.R.S32.HI R5, RZ, 0x1f, R4 ;  /* 0x0000001fff057819 */ /* 0x000fe20000011404 */
[----:B------:R-:W-:Y:S01]  /*04d0*/  IMAD.IADD R6, R3, 0x1, -R6 ;  /* 0x0000000103067824 */ /* 0x000fe200078e0a06 */
[----:B------:R-:W3:Y:S02]  /*04e0*/  LDC R11, c[0x0][0x148] ;  /* 0x00005200ff0b7b82 */ /* 0x000ee40000000800 */
[----:B------:R-:W-:-:S02]  /*04f0*/  LEA.HI R5, R5, R4, RZ, 0x3 ;  /* 0x0000000405057211 */ /* 0x000fc400078f18ff */
[----:B-----5:R-:W-:Y:S02]  /*0500*/  ISETP.NE.OR P0, PT, R0, RZ, !P0 ;  /* 0x000000ff0000720c */ /* 0x020fe40004705670 */
[--C-:B------:R-:W-:Y:S02]  /*0510*/  SHF.R.S32.HI R0, RZ, 0x3, R5.reuse ;  /* 0x00000003ff007819 */ /* 0x100fe40000011405 */
[----:B------:R-:W-:Y:S02]  /*0520*/  SHF.R.S32.HI R5, RZ, 0x1f, R5 ;  /* 0x0000001fff057819 */ /* 0x000fe40000011405 */
[----:B0-----:R-:W-:Y:S02]  /*0530*/  I2FP.F32.U32 R7, UR9 ;  /* 0x0000000900077c45 */ /* 0x001fe40008201000 */
[----:B------:R-:W-:-:S03]  /*0540*/  LEA.HI R5, R5, R0, RZ, 0x2 ;  /* 0x0000000005057211 */ /* 0x000fc600078f10ff */
[----:B------:R-:W-:Y:S01]  /*0550*/  FMUL R7, R7, UR4 ;  /* 0x0000000407077c20 */ /* 0x000fe20008400000 */
[----:B------:R-:W-:Y:S01]  /*0560*/  LOP3.LUT R5, R5, 0xfffffffc, RZ, 0xc0, !PT ;  /* 0xfffffffc05057812 */ /* 0x000fe200078ec0ff */
[----:B------:R-:W-:Y:S01]  /*0570*/  VOTEU.ALL UP0, P0 ;  /* 0x00000000003f7886 */ /* 0x000fe20000000000 */
[----:B------:R-:W-:Y:S01]  /*0580*/  ULDC UR4, c[0x0][0x154] ;  /* 0x0000550000047ab9 */ /* 0x000fe20000000800 */
[----:B------:R-:W-:Y:S02]  /*0590*/  VOTEU.ALL UP1, P0 ;  /* 0x00000000003f7886 */ /* 0x000fe40000020000 */
[----:B------:R-:W0:Y:S01]  /*05a0*/  F2I.U32.TRUNC.NTZ R7, R7 ;  /* 0x0000000700077305 */ /* 0x000e22000020f000 */
[----:B------:R-:W-:Y:S01]  /*05b0*/  IMAD.IADD R5, R0, 0x1, -R5 ;  /* 0x0000000100057824 */ /* 0x000fe200078e0a05 */
[----:B------:R-:W5:Y:S01]  /*05c0*/  @!UP0 S2UR UR7, SR_CgaCtaId ;  /* 0x00000000000789c3 */ /* 0x000f620000008800 */
[----:B------:R-:W-:Y:S02]  /*05d0*/  @!UP0 UMOV UR6, 0x400 ;  /* 0x0000040000068882 */ /* 0x000fe40000000000 */
[----:B------:R-:W-:Y:S01]  /*05e0*/  IMAD R5, R6, 0x4, R5 ;  /* 0x0000000406057824 */ /* 0x000fe200078e0205 */
[----:B--2---:R-:W-:-:S04]  /*05f0*/  I2FP.F32.U32 R9, R2 ;  /* 0x0000000200097245 */ /* 0x004fc80000201000 */
[----:B------:R-:W-:Y:S01]  /*0600*/  LEA.HI R0, R5, R5, RZ, 0x1 ;  /* 0x0000000505007211 */ /* 0x000fe200078f08ff */
[----:B------:R-:W-:Y:S01]  /*0610*/  FMUL R9, R9, UR4 ;  /* 0x0000000409097c20 */ /* 0x000fe20008400000 */
[----:B------:R-:W-:Y:S02]  /*0620*/  UMOV UR4, 0x20 ;  /* 0x0000002000047882 */ /* 0x000fe40000000000 */
[----:B------:R-:W-:Y:S01]  /*0630*/  LOP3.LUT R6, R0, 0xfffffffe, RZ, 0xc0, !PT ;  /* 0xfffffffe00067812 */ /* 0x000fe200078ec0ff */
[----:B0-----:R-:W-:Y:S01]  /*0640*/  IMAD.MOV R13, RZ, RZ, -R7 ;  /* 0x000000ffff0d7224 */ /* 0x001fe200078e0a07 */
[----:B------:R-:W-:-:S04]  /*0650*/  @!UP0 UIADD3 UR4, -UR4, 0x100000, URZ ;  /* 0x0010000004048890 */ /* 0x000fc8000fffe13f */
[----:B------:R-:W-:Y:S02]  /*0660*/  @!UP0 USHF.L.U32 UR5, UR4, 0xb, URZ ;  /* 0x0000000b04058899 */ /* 0x000fe4000800063f */
[----:B------:R-:W-:Y:S01]  /*0670*/  @!UP0 USHF.L.U32 UR4, UR4, 0x1, URZ ;  /* 0x0000000104048899 */ /* 0x000fe2000800063f */
[----:B------:R-:W0:Y:S01]  /*0680*/  F2I.U32.TRUNC.NTZ R9, R9 ;  /* 0x0000000900097305 */ /* 0x000e22000020f000 */
[----:B-1----:R-:W-:Y:S02]  /*0690*/  IMAD R0, R8, R13, UR9 ;  /* 0x0000000908007e24 */ /* 0x002fe4000f8e020d */
[C---:B------:R-:W-:Y:S02]  /*06a0*/  IMAD.IADD R7, R5.reuse, 0x1, -R6 ;  /* 0x0000000105077824 */ /* 0x040fe400078e0a06 */
[----:B------:R-:W-:-:S03]  /*06b0*/  IMAD.SHL.U32 R6, R5, 0x4, RZ ;  /* 0x0000000405067824 */ /* 0x000fc600078e00ff */
[----:B------:R-:W-:Y:S01]  /*06c0*/  ISETP.NE.AND P2, PT, R7, R0, PT ;  /* 0x000000000700720c */ /* 0x000fe20003f45270 */
[----:B-----5:R-:W-:Y:S01]  /*06d0*/  @!UP0 ULEA UR6, UR7, UR6, 0x18 ;  /* 0x0000000607068291 */ /* 0x020fe2000f8ec03f */
[----:B------:R-:W-:Y:S01]  /*06e0*/  LOP3.LUT R10, R5, 0xc, R6, 0x78, !PT ;  /* 0x0000000c050a7812 */ /* 0x000fe200078e7806 */
[----:B------:R-:W1:Y:S01]  /*06f0*/  LDC R7, c[0x0][0x140] ;  /* 0x00005000ff077b82 */ /* 0x000e620000000800 */
[----:B------:R-:W-:Y:S01]  /*0700*/  VOTEU.ALL UP0, P0 ;  /* 0x00000000003f7886 */ /* 0x000fe20000000000 */
[----:B------:R-:W-:Y:S01]  /*0710*/  LOP3.LUT P0, RZ, R4, 0x7, RZ, 0xc0, !PT ;  /* 0x0000000704ff7812 */ /* 0x000fe2000780c0ff */
[----:B0-----:R-:W-:Y:S01]  /*0720*/  IMAD.MOV R12, RZ, RZ, -R9 ;  /* 0x000000ffff0c7224 */ /* 0x001fe200078e0a09 */
[----:B------:R0:W-:Y:S01]  /*0730*/  STL [R1+0x74], R10 ;  /* 0x0000740a01007387 */ /* 0x0001e20000100800 */
[----:B------:R-:W-:Y:S01]  /*0740*/  IMAD.MOV.U32 R4, RZ, RZ, 0x1 ;  /* 0x00000001ff047424 */ /* 0x000fe200078e00ff */
[----:B------:R-:W-:Y:S01]  /*0750*/  ISETP.LT.U32.AND P0, PT, R10, 0x2, !P0 ;  /* 0x000000020a00780c */ /* 0x000fe20004701070 */
[----:B---3--:R-:W-:-:S03]  /*0760*/  IMAD R6, R11, R12, R2 ;  /* 0x0000000c0b067224 */ /* 0x008fc600078e0202 */
[----:B------:R-:W-:Y:S01]  /*0770*/  @P2 LEA.HI R5, R10, R10, RZ, 0x1 ;  /* 0x0000000a0a052211 */ /* 0x000fe200078f08ff */
[----:B------:R-:W2:Y:S02]  /*0780*/  FENCE.VIEW.ASYNC.S ;  /* 0x00000000000073c6 */ /* 0x000ea40000000000 */
[----:B--2---:R0:W2:Y:S01]  /*0790*/  @!UP0 SYNCS.EXCH.64 URZ, [UR6+0x60], UR4 ;  /* 0x00006004063f85b2 */ /* 0x0040a20008000100 */
[----:B------:R-:W-:-:S04]  /*07a0*/  @P2 SHF.R.S32.HI R5, RZ, 0x1, R5 ;  /* 0x00000001ff052819 */ /* 0x000fc80000011405 */
[----:B------:R-:W-:Y:S02]  /*07b0*/  @P2 ISETP.NE.AND P3, PT, R5, R6, PT ;  /* 0x000000060500220c */ /* 0x000fe40003f65270 */
[----:B------:R-:W-:Y:S02]  /*07c0*/  SEL R5, RZ, 0x1, !P0 ;  /* 0x00000001ff057807 */ /* 0x000fe40004000000 */
[----:B------:R-:W-:Y:S02]  /*07d0*/  @P2 SEL R4, RZ, 0x1, P3 ;  /* 0x00000001ff042807 */ /* 0x000fe40001800000 */
[----:B-1----:R-:W-:Y:S02]  /*07e0*/  ISETP.EQ.U32.AND P4, PT, R7, 0x1, PT ;  /* 0x000000010700780c */ /* 0x002fe40003f82070 */
[----:B------:R-:W-:Y:S01]  /*07f0*/  LOP3.LUT R4, R4, R5, RZ, 0xc0, !PT ;  /* 0x0000000504047212 */ /* 0x000fe200078ec0ff */
[----:B------:R0:W1:Y:S01]  /*0800*/  @!UP1 SYNCS.EXCH.64 URZ, [UR6+0x68], UR4 ;  /* 0x00006804063f95b2 */ /* 0x0000620008000100 */
[----:B------:R-:W-:-:S03]  /*0810*/  NOP ;  /* 0x0000000000007918 */ /* 0x000fc60000000000 */
[----:B------:R0:W-:Y:S06]  /*0820*/  STL [R1+0x70], R4 ;  /* 0x0000700401007387 */ /* 0x0001ec0000100800 */
[----:B--2---:R-:W-:Y:S05]  /*0830*/  @!P4 BRA `(.L_x_3) ;  /* 0x000000000008c947 */ /* 0x004fea0003800000 */
[----:B-1--4-:R-:W-:Y:S01]  /*0840*/  UCGABAR_ARV ;  /* 0x00000000000079c7 */ /* 0x012fe20008000000 */
[----:B------:R-:W-:Y:S05]  /*0850*/  BRA `(.L_x_4) ;  /* 0x0000000000047947 */ /* 0x000fea0003800000 */
.L_x_3:
[----:B-1--4-:R-:W-:Y:S01]  /*0860*/  NOP ;  /* 0x0000000000007918 */ /* 0x012fe20000000000 */
.L_x_4:
[----:B------:R-:W1:Y:S01]  /*0870*/  LDC R3, c[0x0][0x65c] ;  /* 0x00019700ff037b82 */ /* 0x000e620000000800 */
[----:B0-----:R-:W-:Y:S02]  /*0880*/  IMAD.U32 R4, RZ, RZ, UR9 ;  /* 0x00000009ff047e24 */ /* 0x001fe4000f8e00ff */
[----:B------:R-:W-:Y:S01]  /*0890*/  IMAD.MOV.U32 R5, RZ, RZ, RZ ;  /* 0x000000ffff057224 */ /* 0x000fe200078e00ff */
[----:B-1----:R-:W-:-:S13]  /*08a0*/  ISETP.NE.AND P2, PT, R3, 0x1, PT ;  /* 0x000000010300780c */ /* 0x002fda0003f45270 */
[----:B------:R-:W0:Y:S01]  /*08b0*/  @P2 LDC R7, c[0x0][0x10] ;  /* 0x00000400ff072b82 */ /* 0x000e220000000800 */
[----:B------:R-:W-:Y:S02]  /*08c0*/  @P2 IMAD.MOV.U32 R3, RZ, RZ, RZ ;  /* 0x000000ffff032224 */ /* 0x000fe400078e00ff */
[----:B------:R-:W-:-:S05]  /*08d0*/  @P2 IMAD.MOV.U32 R13, RZ, RZ, RZ ;  /* 0x000000ffff0d2224 */ /* 0x000fca00078e00ff */
[----:B------:R-:W1:Y:S01]  /*08e0*/  @!P2 LDC R9, c[0x0][0xc] ;  /* 0x00000300ff09ab82 */ /* 0x000e620000000800 */
[----:B0-----:R-:W-:-:S04]  /*08f0*/  @P2 IMAD.WIDE.U32 R6, R7, UR9, R2 ;  /* 0x0000000907062c25 */ /* 0x001fc8000f8e0002 */
[----:B------:R-:W-:Y:S02]  /*0900*/  @P2 IMAD.MOV.U32 R19, RZ, RZ, R6 ;  /* 0x000000ffff132224 */ /* 0x000fe400078e0006 */
[----:B------:R-:W-:Y:S02]  /*0910*/  @P2 IMAD.IADD R23, R7, 0x1, R13 ;  /* 0x0000000107172824 */ /* 0x000fe400078e020d */
[----:B-1----:R-:W-:-:S04]  /*0920*/  @!P2 IMAD.WIDE.U32 R4, R2, R9, R4 ;  /* 0x000000090204a225 */ /* 0x002fc800078e0004 */
[----:B------:R-:W-:Y:S02]  /*0930*/  @!P2 IMAD.MOV.U32 R19, RZ, RZ, R4 ;  /* 0x000000ffff13a224 */ /* 0x000fe400078e0004 */
[----:B------:R-:W-:-:S03]  /*0940*/  @!P2 IMAD.MOV.U32 R23, RZ, RZ, R5 ;  /* 0x000000ffff17a224 */ /* 0x000fc600078e0005 */
[----:B------:R0:W-:Y:S04]  /*0950*/  STL [R1+0x7c], R19 ;  /* 0x00007c1301007387 */ /* 0x0001e80000100800 */
[----:B------:R0:W-:Y:S01]  /*0960*/  STL [R1+0x78], R23 ;  /* 0x0000781701007387 */ /* 0x0001e20000100800 */
[----:B------:R-:W-:Y:S05]  /*0970*/  @!P4 BRA `(.L_x_5) ;  /* 0x00000000000cc947 */ /* 0x000fea0003800000 */
[----:B------:R-:W-:Y:S01]  /*0980*/  UCGABAR_WAIT ;  /* 0x0000000000007dc7 */ /* 0x000fe20008000000 */
[----:B------:R-:W-:Y:S01]  /*0990*/  CCTL.IVALL ;  /* 0x00000000ff00798f */ /* 0x000fe20002000000 */
[----:B------:R-:W-:Y:S05]  /*09a0*/  BRA `(.L_x_6) ;  /* 0x0000000000047947 */ /* 0x000fea0003800000 */
.L_x_5:
[----:B------:R-:W-:Y:S06]  /*09b0*/  BAR.SYNC.DEFER_BLOCKING 0x0 ;  /* 0x0000000000007b1d */ /* 0x000fec0000010000 */
.L_x_6:
[----:B------:R-:W-:Y:S05]  /*09c0*/  @!P1 BRA `(.L_x_7) ;  /* 0x000000e000f49947 */ /* 0x000fea0003800000 */
[----:B------:R-:W-:-:S06]  /*09d0*/  UISETP.GT.U32.AND UP0, UPT, UR10, 0x1, UPT ;  /* 0x000000010a00788c */ /* 0x000fcc000bf04070 */
[----:B------:R-:W-:-:S13]  /*09e0*/  PLOP3.LUT P0, PT, PT, PT, UP0, 0x80, 0x0 ;  /* 0x000000000000781c */ /* 0x000fda0003f0f008 */
[----:B------:R-:W-:Y:S05]  /*09f0*/  @P0 EXIT ;  /* 0x000000000000094d */ /* 0x000fea0003800000 */
[----:B------:R-:W-:Y:S01]  /*0a00*/  IMAD.MOV.U32 R6, RZ, RZ, -0x1 ;  /* 0xffffffffff067424 */ /* 0x000fe200078e00ff */
[----:B------:R-:W-:Y:S01]  /*0a10*/  ULDC.64 UR4, c[0x0][0x650] ;  /* 0x0001940000047ab9 */ /* 0x000fe20000000a00 */
[----:B------:R-:W-:Y:S01]  /*0a20*/  IMAD.MOV.U32 R5, RZ, RZ, -0x1 ;  /* 0xffffffffff057424 */ /* 0x000fe200078e00ff */
[----:B------:R-:W-:Y:S01]  /*0a30*/  ISETP.GE.U32.AND P0, PT, R19, UR4, PT ;  /* 0x0000000413007c0c */ /* 0x000fe2000bf06070 */
[----:B------:R-:W-:Y:S01]  /*0a40*/  UMOV UR22, 0xffffffff ;  /* 0xffffffff00167882 */ /* 0x000fe20000000000 */
[----:B------:R1:W-:Y:S01]  /*0a50*/  STL [R1+0x84], R6 ;  /* 0x0000840601007387 */ /* 0x0003e20000100800 */
[----:B------:R-:W-:Y:S02]  /*0a60*/  PRMT R4, RZ, 0x7610, R4 ;  /* 0x00007610ff047816 */ /* 0x000fe40000000004 */
[----:B------:R-:W-:Y:S01]  /*0a70*/  ISETP.GE.U32.AND.EX P0, PT, R23, UR5, PT, P0 ;  /* 0x0000000517007c0c */ /* 0x000fe2000bf06100 */
[----:B------:R1:W-:-:S12]  /*0a80*/  STL [R1+0x80], R5 ;  /* 0x0000800501007387 */ /* 0x0003d80000100800 */
[----:B-1----:R-:W-:Y:S05]  /*0a90*/  @P0 BRA `(.L_x_8) ;  /* 0x0000000400380947 */ /* 0x002fea0003800000 */
[----:B------:R-:W1:Y:S01]  /*0aa0*/  LDC.64 R14, c[0x0][0x628] ;  /* 0x00018a00ff0e7b82 */ /* 0x000e620000000a00 */
[----:B------:R-:W-:Y:S02]  /*0ab0*/  IMAD.MOV.U32 R4, RZ, RZ, R19 ;  /* 0x000000ffff047224 */ /* 0x000fe400078e0013 */
[----:B------:R-:W-:-:S05]  /*0ac0*/  IMAD.MOV.U32 R5, RZ, RZ, R23 ;  /* 0x000000ffff057224 */ /* 0x000fca00078e0017 */
[----:B------:R-:W2:Y:S08]  /*0ad0*/  LDC R10, c[0x0][0x630] ;  /* 0x00018c00ff0a7b82 */ /* 0x000eb00000000800 */
[----:B------:R-:W3:Y:S01]  /*0ae0*/  LDC.64 R16, c[0x0][0x620] ;  /* 0x00018800ff107b82 */ /* 0x000ee20000000a00 */
[----:B-1----:R-:W-:-:S04]  /*0af0*/  ISETP.NE.U32.AND P0, PT, R14, RZ, PT ;  /* 0x000000ff0e00720c */ /* 0x002fc80003f05070 */
[----:B------:R-:W-:-:S13]  /*0b00*/  ISETP.NE.AND.EX P0, PT, R15, RZ, PT, P0 ;  /* 0x000000ff0f00720c */ /* 0x000fda0003f05300 */
[----:B--23--:R-:W-:Y:S05]  /*0b10*/  @!P0 BRA `(.L_x_9) ;  /* 0x0000000000288947 */ /* 0x00cfea0003800000 */
[----:B------:R-:W1:Y:S02]  /*0b20*/  LDC R9, c[0x0][0x634] ;  /* 0x00018d00ff097b82 */ /* 0x000e640000000800 */
[----:B-1----:R-:W-:-:S05]  /*0b30*/  IADD3 R9, P0, R19, R9, RZ ;  /* 0x0000000913097210 */ /* 0x002fca0007f1e0ff */
[----:B------:R-:W-:-:S04]  /*0b40*/  IMAD.X R13, RZ, RZ, R23, P0 ;  /* 0x000000ffff0d7224 */ /* 0x000fc800000e0617 */
[----:B------:R-:W-:-:S04]  /*0b50*/  IMAD.WIDE.U32 R4, R13, R14, RZ ;  /* 0x0000000e0d047225 */ /* 0x000fc800078e00ff */
[----:B------:R-:W-:-:S04]  /*0b60*/  IMAD.WIDE.U32 R6, P0, R9, R15, R4 ;  /* 0x0000000f09067225 */ /* 0x000fc80007800004 */
[----:B------:R-:W-:-:S04]  /*0b70*/  IMAD.WIDE.U32 R4, R9, R14, RZ ;  /* 0x0000000e09047225 */ /* 0x000fc800078e00ff */
[----:B------:R-:W-:Y:S01]  /*0b80*/  IMAD.X R9, RZ, RZ, RZ, P0 ;  /* 0x000000ffff097224 */ /* 0x000fe200000e06ff */
[----:B------:R-:W-:Y:S01]  /*0b90*/  IADD3 RZ, P0, R5, R6, RZ ;  /* 0x0000000605ff7210 */ /* 0x000fe20007f1e0ff */
[----:B------:R-:W-:-:S04]  /*0ba0*/  IMAD.MOV.U32 R8, RZ, RZ, R7 ;  /* 0x000000ffff087224 */ /* 0x000fc800078e0007 */
[----:B------:R-:W-:-:S08]  /*0bb0*/  IMAD.WIDE.U32.X R4, R13, R15, R8, P0 ;  /* 0x0000000f0d047225 */ /* 0x000fd000000e0408 */
.L_x_9:
[----:B------:R-:W1:Y:S01]  /*0bc0*/  LDC.64 R20, c[0x0][0x640] ;  /* 0x00019000ff147b82 */ /* 0x000e620000000a00 */
[-C--:B------:R-:W-:Y:S01]  /*0bd0*/  SHF.R.U64 R22, R4, R10.reuse, R5 ;  /* 0x0000000a04167219 */ /* 0x080fe20000001205 */
[----:B------:R-:W-:Y:S01]  /*0be0*/  IMAD.MOV.U32 R4, RZ, RZ, R19 ;  /* 0x000000ffff047224 */ /* 0x000fe200078e0013 */
[----:B------:R-:W-:Y:S01]  /*0bf0*/  SHF.R.U32.HI R3, RZ, R10, R5 ;  /* 0x0000000aff037219 */ /* 0x000fe20000011605 */
[----:B------:R-:W-:Y:S01]  /*0c00*/  IMAD.MOV.U32 R5, RZ, RZ, R23 ;  /* 0x000000ffff057224 */ /* 0x000fe200078e0017 */
[----:B------:R-:W-:Y:S01]  /*0c10*/  IADD3 R7, P0, RZ, -R22, RZ ;  /* 0x80000016ff077210 */ /* 0x000fe20007f1e0ff */
[----:B0-----:R-:W-:Y:S02]  /*0c20*/  IMAD R23, R11, R12, R2 ;  /* 0x0000000c0b177224 */ /* 0x001fe400078e0202 */
[----:B------:R-:W0:Y:S01]  /*0c30*/  LDC R8, c[0x0][0x618] ;  /* 0x00018600ff087b82 */ /* 0x000e220000000800 */
[----:B------:R-:W-:Y:S02]  /*0c40*/  IMAD.MOV.U32 R11, RZ, RZ, 0x1 ;  /* 0x00000001ff0b7424 */ /* 0x000fe400078e00ff */
[----:B------:R-:W-:-:S02]  /*0c50*/  IMAD.X R3, RZ, RZ, ~R3, P0 ;  /* 0x000000ffff037224 */ /* 0x000fc400000e0e03 */
[----:B------:R-:W-:-:S03]  /*0c60*/  IMAD.WIDE.U32 R4, R7, R16, R4 ;  /* 0x0000001007047225 */ /* 0x000fc600078e0004 */
[----:B------:R-:W2:Y:S01]  /*0c70*/  LDC R14, c[0x0][0x608] ;  /* 0x00018200ff0e7b82 */ /* 0x000ea20000000800 */
[----:B------:R-:W-:-:S04]  /*0c80*/  IMAD R6, R3, R16, RZ ;  /* 0x0000001003067224 */ /* 0x000fc800078e02ff */
[----:B------:R-:W-:-:S03]  /*0c90*/  IMAD R3, R7, R17, R6 ;  /* 0x0000001107037224 */ /* 0x000fc600078e0206 */
[----:B------:R-:W3:Y:S01]  /*0ca0*/  LDC R18, c[0x0][0x658] ;  /* 0x00019600ff127b82 */ /* 0x000ee20000000800 */
[----:B------:R-:W-:Y:S01]  /*0cb0*/  IMAD.IADD R3, R5, 0x1, R3 ;  /* 0x0000000105037824 */ /* 0x000fe200078e0203 */
[----:B-1----:R-:W-:Y:S01]  /*0cc0*/  ISETP.NE.U32.AND P0, PT, R20, RZ, PT ;  /* 0x000000ff1400720c */ /* 0x002fe20003f05070 */
[----:B------:R-:W-:-:S03]  /*0cd0*/  IMAD.MOV.U32 R5, RZ, RZ, -0x1 ;  /* 0xffffffffff057424 */ /* 0x000fc600078e00ff */
[----:B------:R-:W-:Y:S02]  /*0ce0*/  ISETP.NE.AND.EX P0, PT, R21, RZ, PT, P0 ;  /* 0x000000ff1500720c */ /* 0x000fe40003f05300 */
[----:B------:R-:W1:Y:S01]  /*0cf0*/  LDC R13, c[0x0][0x600] ;  /* 0x00018000ff0d7b82 */ /* 0x000e620000000800 */
[-CC-:B0-----:R-:W-:Y:S02]  /*0d00*/  SHF.R.U64 R10, R4, R8.reuse, R3.reuse ;  /* 0x00000008040a7219 */ /* 0x181fe40000001203 */
[----:B------:R-:W-:-:S05]  /*0d10*/  SHF.R.U32.HI R3, RZ, R8, R3 ;  /* 0x00000008ff037219 */ /* 0x000fca0000011603 */
[----:B------:R-:W0:Y:S01]  /*0d20*/  LDC R15, c[0x0][0x648] ;  /* 0x00019200ff0f7b82 */ /* 0x000e220000000800 */
[-CC-:B--2---:R-:W-:Y:S02]  /*0d30*/  SHF.R.U64 R19, R10, R14.reuse, R3.reuse ;  /* 0x0000000e0a137219 */ /* 0x184fe40000001203 */
[----:B------:R-:W-:-:S05]  /*0d40*/  SHF.R.U32.HI R3, RZ, R14, R3 ;  /* 0x0000000eff037219 */ /* 0x000fca0000011603 */
[----:B------:R-:W2:Y:S01]  /*0d50*/  LDC R17, c[0x0][0x638] ;  /* 0x00018e00ff117b82 */ /* 0x000ea20000000800 */
[-C--:B---3--:R-:W-:Y:S02]  /*0d60*/  SHF.L.U32 R2, R5, R18.reuse, RZ ;  /* 0x0000001205027219 */ /* 0x088fe400000006ff */
[--C-:B------:R-:W-:Y:S02]  /*0d70*/  SHF.R.U64 R12, R19, R18, R3.reuse ;  /* 0x00000012130c7219 */ /* 0x100fe40000001203 */
[----:B------:R-:W-:Y:S02]  /*0d80*/  LOP3.LUT R8, RZ, R2, RZ, 0x33, !PT ;  /* 0x00000002ff087212 */ /* 0x000fe400078e33ff */
[----:B------:R-:W-:Y:S01]  /*0d90*/  SHF.R.U32.HI R3, RZ, R18, R3 ;  /* 0x00000012ff037219 */ /* 0x000fe20000011603 */
[----:B------:R-:W3:Y:S01]  /*0da0*/  LDC R16, c[0x0][0x610] ;  /* 0x00018400ff107b82 */ /* 0x000ee20000000800 */
[----:B------:R-:W-:Y:S01]  /*0db0*/  IMAD.MOV.U32 R2, RZ, RZ, R12 ;  /* 0x000000ffff027224 */ /* 0x000fe200078e000c */
[----:B------:R-:W-:Y:S06]  /*0dc0*/  @!P0 BRA `(.L_x_10) ;  /* 0x0000000000288947 */ /* 0x000fec0003800000 */
[----:B------:R-:W4:Y:S02]  /*0dd0*/  LDC R7, c[0x0][0x64c] ;  /* 0x00019300ff077b82 */ /* 0x000f240000000800 */
[----:B----4-:R-:W-:-:S05]  /*0de0*/  IADD3 R7, P0, R12, R7, RZ ;  /* 0x000000070c077210 */ /* 0x010fca0007f1e0ff */
        /* <DEDUP_REMOVED lines=8> */
.L_x_10:
[----:B0-----:R-:W-:Y:S01]  /*0e70*/  SHF.R.U64 R4, R2, R15, R3 ;  /* 0x0000000f02047219 */ /* 0x001fe20000001203 */
[----:B-1----:R-:W-:Y:S01]  /*0e80*/  VIADD R5, R13, 0xffffffff ;  /* 0xffffffff0d057836 */ /* 0x002fe20000000000 */
[----:B------:R-:W-:Y:S02]  /*0e90*/  SHF.L.U32 R2, R11, R18, RZ ;  /* 0x000000120b027219 */ /* 0x000fe400000006ff */
[----:B------:R-:W-:Y:S01]  /*0ea0*/  LOP3.LUT R3, R19, R8, RZ, 0xc0, !PT ;  /* 0x0000000813037212 */ /* 0x000fe200078ec0ff */
[----:B------:R-:W-:Y:S01]  /*0eb0*/  IMAD.MOV R6, RZ, RZ, -R4 ;  /* 0x000000ffff067224 */ /* 0x000fe200078e0a04 */
[----:B------:R-:W-:Y:S02]  /*0ec0*/  SEL R0, R0, R23, !P2 ;  /* 0x0000001700007207 */ /* 0x000fe40005000000 */
[----:B------:R-:W-:Y:S01]  /*0ed0*/  LOP3.LUT R5, R10, R5, RZ, 0xc0, !PT ;  /* 0x000000050a057212 */ /* 0x000fe200078ec0ff */
[----:B------:R-:W-:Y:S01]  /*0ee0*/  IMAD R3, R2, R4, R3 ;  /* 0x0000000402037224 */ /* 0x000fe200078e0203 */
[----:B------:R-:W-:Y:S01]  /*0ef0*/  R2UR UR22, R22 ;  /* 0x00000000161672ca */ /* 0x000fe200000e0000 */
[----:B--2---:R-:W-:-:S02]  /*0f00*/  IMAD R2, R6, R17, R12 ;  /* 0x0000001106027224 */ /* 0x004fc400078e020c */
[----:B---3--:R-:W-:Y:S02]  /*0f10*/  IMAD R0, R3, R16, R0 ;  /* 0x0000001003007224 */ /* 0x008fe400078e0200 */
[----:B------:R-:W-:Y:S02]  /*0f20*/  IMAD R3, R2, R13, R5 ;  /* 0x0000000d02037224 */ /* 0x000fe400078e0205 */
[----:B------:R-:W-:-:S03]  /*0f30*/  IMAD.MOV.U32 R4, RZ, RZ, 0x1 ;  /* 0x00000001ff047424 */ /* 0x000fc600078e00ff */
[----:B------:R-:W-:Y:S02]  /*0f40*/  SEL R2, R3, R0, !P2 ;  /* 0x0000000003027207 */ /* 0x000fe40005000000 */
[----:B------:R-:W-:-:S03]  /*0f50*/  SEL R0, R0, R3, !P2 ;  /* 0x0000000300007207 */ /* 0x000fc60005000000 */
[----:B------:R1:W-:Y:S04]  /*0f60*/  STL [R1+0x80], R2 ;  /* 0x0000800201007387 */ /* 0x0003e80000100800 */
[----:B------:R1:W-:Y:S02]  /*0f70*/  STL [R1+0x84], R0 ;  /* 0x0000840001007387 */ /* 0x0003e40000100800 */
.L_x_8:
[----:B------:R-:W-:-:S08]  /*0f80*/  NOP ;  /* 0x0000000000007918 */ /* 0x000fd00000000000 */
[----:B------:R-:W2:Y:S02]  /*0f90*/  USETMAXREG.TRY_ALLOC.CTAPOOL UP0, 0xe8 ;  /* 0x000000e8000079c8 */ /* 0x000ea40008000600 */
[----:B--2---:R-:W-:-:S13]  /*0fa0*/  PLOP3.LUT P0, PT, PT, PT, UP0, 0x80, 0x0 ;  /* 0x000000000000781c */ /* 0x004fda0003f0f008 */
[----:B------:R-:W-:Y:S05]  /*0fb0*/  @!P0 BRA `(.L_x_8) ;  /* 0xfffffffc00f08947 */ /* 0x000fea000383ffff */
[----:B------:R-:W-:Y:S01]  /*0fc0*/  ULDC.64 UR4, c[0x0][0x598] ;  /* 0x0001660000047ab9 */ /* 0x000fe20000000a00 */
[----:B------:R-:W-:Y:S01]  /*0fd0*/  ULDC.64 UR18, c[0x0][0x208] ;  /* 0x0000820000127ab9 */ /* 0x000fe20000000a00 */
[----:B------:R-:W-:-:S04]  /*0fe0*/  ISETP.NE.U32.AND P0, PT, RZ, UR4, PT ;  /* 0x00000004ff007c0c */ /* 0x000fc8000bf05070 */
[----:B------:R-:W-:-:S13]  /*0ff0*/  ISETP.NE.AND.EX P0, PT, RZ, UR5, PT, P0 ;  /* 0x00000005ff007c0c */ /* 0x000fda000bf05300 */
[----:B------:R-:W-:Y:S05]  /*1000*/  @!P0 BRA `(.L_x_11) ;  /* 0x0000000000208947 */ /* 0x000fea0003800000 */
[----:B-1----:R-:W1:Y:S02]  /*1010*/  LDC.64 R2, c[0x0][0x598] ;  /* 0x00016600ff027b82 */ /* 0x002e640000000a00 */
[----:B-1----:R-:W2:Y:S02]  /*1020*/  LDG.E.64 R2, desc[UR18][R2.64] ;  /* 0x0000001202027981 */ /* 0x002ea4000c1e1b00 */
[----:B--2---:R-:W-:-:S04]  /*1030*/  ISETP.NE.U32.AND P0, PT, R2, RZ, PT ;  /* 0x000000ff0200720c */ /* 0x004fc80003f05070 */
[----:B------:R-:W-:-:S13]  /*1040*/  ISETP.NE.AND.EX P0, PT, R3, RZ, PT, P0 ;  /* 0x000000ff0300720c */ /* 0x000fda0003f05300 */
[----:B------:R-:W-:Y:S05]  /*1050*/  @!P0 BRA `(.L_x_11) ;  /* 0x00000000000c8947 */ /* 0x000fea0003800000 */
[----:B------:R-:W2:Y:S02]  /*1060*/  LD.E R2, desc[UR18][R2.64] ;  /* 0x0000001202027980 */ /* 0x000ea4000c101900 */
[----:B--2---:R-:W-:Y:S01]  /*1070*/  R2UR UR20, R2 ;  /* 0x00000000021472ca */ /* 0x004fe200000e0000 */
[----:B------:R-:W-:-:S14]  /*1080*/  BRA `(.L_x_12) ;  /* 0x0000000000247947 */ /* 0x000fdc0003800000 */
.L_x_11:
[----:B------:R-:W-:Y:S02]  /*1090*/  ULDC.64 UR4, c[0x0][0x588] ;  /* 0x0001620000047ab9 */ /* 0x000fe40000000a00 */
[----:B------:R-:W-:-:S04]  /*10a0*/  ISETP.NE.U32.AND P0, PT, RZ, UR4, PT ;  /* 0x00000004ff007c0c */ /* 0x000fc8000bf05070 */
[----:B------:R-:W-:-:S13]  /*10b0*/  ISETP.NE.AND.EX P0, PT, RZ, UR5, PT, P0 ;  /* 0x00000005ff007c0c */ /* 0x000fda000bf05300 */
[----:B------:R-:W-:Y:S05]  /*10c0*/  @!P0 BRA `(.L_x_13) ;  /* 0x0000000000108947 */ /* 0x000fea0003800000 */
[----:B-1----:R-:W1:Y:S02]  /*10d0*/  LDC.64 R2, c[0x0][0x588] ;  /* 0x00016200ff027b82 */ /* 0x002e640000000a00 */
[----:B-1----:R-:W2:Y:S02]  /*10e0*/  LDG.E R2, desc[UR18][R2.64] ;  /* 0x0000001202027981 */ /* 0x002ea4000c1e1900 */
[----:B--2---:R-:W-:Y:S01]  /*10f0*/  R2UR UR20, R2 ;  /* 0x00000000021472ca */ /* 0x004fe200000e0000 */
[----:B------:R-:W-:-:S14]  /*1100*/  BRA `(.L_x_12) ;  /* 0x0000000000047947 */ /* 0x000fdc0003800000 */
.L_x_13:
[----:B------:R-:W-:-:S05]  /*1110*/  ULDC UR20, c[0x0][0x580] ;  /* 0x0001600000147ab9 */ /* 0x000fca0000000800 */
.L_x_12:
[----:B------:R-:W-:Y:S02]  /*1120*/  ULDC.64 UR4, c[0x0][0x5a0] ;  /* 0x0001680000047ab9 */ /* 0x000fe40000000a00 */
        /* <DEDUP_REMOVED lines=11> */
.L_x_14:
        /* <DEDUP_REMOVED lines=8> */
.L_x_16:
[----:B------:R-:W-:-:S05]  /*1260*/  ULDC UR21, c[0x0][0x584] ;  /* 0x0001610000157ab9 */ /* 0x000fca0000000800 */
.L_x_15:
[----:B------:R-:W-:-:S13]  /*1270*/  LOP3.LUT P0, RZ, R4, 0xff, RZ, 0xc0, !PT ;  /* 0x000000ff04ff7812 */ /* 0x000fda000780c0ff */
[----:B------:R-:W-:Y:S05]  /*1280*/  @!P0 EXIT ;  /* 0x000000000000894d */ /* 0x000fea0003800000 */
[----:B------:R-:W-:Y:S01]  /*1290*/  ULDC UR4, c[0x0][0x28c] ;  /* 0x0000a30000047ab9 */ /* 0x000fe20000000800 */
[----:B------:R-:W-:Y:S02]  /*12a0*/  ULOP3.LUT UR23, UR13, 0x1, URZ, 0xfc, !UPT ;  /* 0x000000010d177892 */ /* 0x000fe4000f8efc3f */
[----:B------:R-:W-:-:S04]  /*12b0*/  UIADD3 UR4, UR4, 0x7f, URZ ;  /* 0x0000007f04047890 */ /* 0x000fc8000fffe03f */
[----:B------:R-:W-:-:S04]  /*12c0*/  USHF.R.S32.HI UR5, URZ, 0x1f, UR4 ;  /* 0x0000001f3f057899 */ /* 0x000fc80008011404 */
[----:B------:R-:W-:-:S03]  /*12d0*/  ULEA.HI UR5, UR5, UR4, URZ, 0x7 ;  /* 0x0000000405057291 */ /* 0x000fc6000f8f383f */
[----:B------:R-:W-:Y:S01]  /*12e0*/  UMOV UR4, URZ ;  /* 0x0000003f00047c82 */ /* 0x000fe20008000000 */
[----:B------:R-:W-:-:S03]  /*12f0*/  USHF.R.S32.HI UR12, URZ, 0x7, UR5 ;  /* 0x000000073f0c7899 */ /* 0x000fc60008011405 */
[----:B------:R-:W-:-:S09]  /*1300*/  UMOV UR5, URZ ;  /* 0x0000003f00057c82 */ /* 0x000fd20008000000 */
.L_x_299:
[----:B-1----:R-:W1:Y:S01]  /*1310*/  S2R R0, SR_TID.X ;  /* 0x0000000000007919 */ /* 0x002e620000002100 */
[----:B--2---:R-:W2:Y:S01]  /*1320*/  S2UR UR11, SR_CgaCtaId ;  /* 0x00000000000b79c3 */ /* 0x004ea20000008800 */
[----:B------:R-:W-:Y:S01]  /*1330*/  UMOV UR14, 0x400 ;  /* 0x00000400000e7882 */ /* 0x000fe20000000000 */
[----:B------:R-:W-:Y:S01]  /*1340*/  UMOV UR6, URZ ;  /* 0x0000003f00067c82 */ /* 0x000fe20008000000 */
[----:B------:R-:W-:Y:S01]  /*1350*/  STL [R1+0x6c], RZ ;  /* 0x00006cff01007387 */ /* 0x000fe20000100800 */
[----:B------:R-:W-:Y:S01]  /*1360*/  UMOV UR7, URZ ;  /* 0x0000003f00077c82 */ /* 0x000fe20008000000 */
[----:B------:R-:W-:Y:S01]  /*1370*/  UMOV UR8, URZ ;  /* 0x0000003f00087c82 */ /* 0x000fe20008000000 */
[----:B------:R-:W-:Y:S01]  /*1380*/  UMOV UR16, UR5 ;  /* 0x0000000500107c82 */ /* 0x000fe20008000000 */
[----:B------:R-:W-:Y:S01]  /*1390*/  STL [R1+0x68], RZ ;  /* 0x000068ff01007387 */ /* 0x000fe20000100800 */
[----:B---3--:R-:W3:Y:S01]  /*13a0*/  LDC R2, c[0x0][0x28c] ;  /* 0x0000a300ff027b82 */ /* 0x008ee20000000800 */
[----:B------:R-:W-:Y:S01]  /*13b0*/  UMOV UR17, UR4 ;  /* 0x0000000400117c82 */ /* 0x000fe20008000000 */
[----:B------:R-:W-:Y:S01]  /*13c0*/  CS2R R4, SRZ ;  /* 0x0000000000047805 */ /* 0x000fe2000001ff00 */
[----:B------:R-:W-:Y:S01]  /*13d0*/  STL [R1+0x64], RZ ;  /* 0x000064ff01007387 */ /* 0x000fe20000100800 */
[----:B------:R-:W-:-:S02]  /*13e0*/  CS2R R6, SRZ ;  /* 0x0000000000067805 */ /* 0x000fc4000001ff00 */
[----:B------:R-:W-:Y:S02]  /*13f0*/  CS2R R8, SRZ ;  /* 0x0000000000087805 */ /* 0x000fe4000001ff00 */
[----:B------:R-:W-:Y:S01]  /*1400*/  CS2R R10, SRZ ;  /* 0x00000000000a7805 */ /* 0x000fe2000001ff00 */
[----:B------:R-:W-:Y:S01]  /*1410*/  STL [R1+0x60], RZ ;  /* 0x000060ff01007387 */ /* 0x000fe20000100800 */
[----:B------:R-:W-:Y:S02]  /*1420*/  CS2R R12, SRZ ;  /* 0x00000000000c7805 */ /* 0x000fe4000001ff00 */
[----:B------:R-:W-:Y:S02]  /*1430*/  CS2R R14, SRZ ;  /* 0x00000000000e7805 */ /* 0x000fe4000001ff00 */
[----:B------:R-:W-:Y:S01]  /*1440*/  CS2R R16, SRZ ;  /* 0x0000000000107805 */ /* 0x000fe2000001ff00 */
[----:B------:R-:W-:Y:S01]  /*1450*/  STL [R1+0x5c], RZ ;  /* 0x00005cff01007387 */ /* 0x000fe20000100800 */
[----:B0-----:R-:W-:-:S02]  /*1460*/  CS2R R18, SRZ ;  /* 0x0000000000127805 */ /* 0x001fc4000001ff00 */
[----:B------:R-:W-:Y:S02]  /*1470*/  CS2R R20, SRZ ;  /* 0x0000000000147805 */ /* 0x000fe4000001ff00 */
[----:B------:R-:W-:Y:S01]  /*1480*/  CS2R R22, SRZ ;  /* 0x0000000000167805 */ /* 0x000fe2000001ff00 */
[----:B------:R-:W-:Y:S01]  /*1490*/  STL [R1+0x58], RZ ;  /* 0x000058ff01007387 */ /* 0x000fe20000100800 */
[----:B--2---:R-:W-:Y:S01]  /*14a0*/  ULEA UR14, UR11, UR14, 0x18 ;  /* 0x0000000e0b0e7291 */ /* 0x004fe2000f8ec03f */
[----:B------:R-:W-:Y:S02]  /*14b0*/  CS2R R152, SRZ ;  /* 0x0000000000987805 */ /* 0x000fe4000001ff00 */
[----:B------:R-:W-:Y:S01]  /*14c0*/  CS2R R154, SRZ ;  /* 0x00000000009a7805 */ /* 0x000fe2000001ff00 */
[----:B------:R-:W-:Y:S01]  /*14d0*/  STL [R1+0x54], RZ ;  /* 0x000054ff01007387 */ /* 0x000fe20000100800 */
[----:B------:R-:W-:Y:S02]  /*14e0*/  CS2R R156, SRZ ;  /* 0x00000000009c7805 */ /* 0x000fe4000001ff00 */
[----:B------:R-:W-:-:S02]  /*14f0*/  CS2R R158, SRZ ;  /* 0x00000000009e7805 */ /* 0x000fc4000001ff00 */
[----:B------:R-:W-:Y:S02]  /*1500*/  CS2R R160, SRZ ;  /* 0x0000000000a07805 */ /* 0x000fe4000001ff00 */
[----:B-1----:R-:W-:Y:S01]  /*1510*/  LOP3.LUT R0, R0, 0x80, RZ, 0xc0, !PT ;  /* 0x0000008000007812 */ /* 0x002fe200078ec0ff */
[----:B------:R-:W-:Y:S01]  /*1520*/  STL [R1+0x50], RZ ;  /* 0x000050ff01007387 */ /* 0x000fe20000100800 */
[----:B---3--:R-:W-:Y:S02]  /*1530*/  ISETP.GE.AND P0, PT, R2, 0x1, PT ;  /* 0x000000010200780c */ /* 0x008fe40003f06270 */
[----:B------:R-:W-:Y:S02]  /*1540*/  CS2R R2, SRZ ;  /* 0x0000000000027805 */ /* 0x000fe4000001ff00 */
[----:B------:R-:W-:Y:S01]  /*1550*/  SHF.R.U32.HI R0, RZ, 0x7, R0 ;  /* 0x00000007ff007819 */ /* 0x000fe20000011600 */
        /* <DEDUP_REMOVED lines=8> */
[----:B------:R-:W0:Y:S01]  /*15e0*/  SHFL.IDX PT, R0, R0, RZ, 0x1f ;  /* 0x00001fff00007589 */ /* 0x000e2200000e0000 */
[----:B------:R-:W-:-:S02]  /*15f0*/  CS2R R174, SRZ ;  /* 0x0000000000ae7805 */ /* 0x000fc4000001ff00 */
[----:B------:R-:W-:Y:S02]  /*1600*/  CS2R R176, SRZ ;  /* 0x0000000000b07805 */ /* 0x000fe4000001ff00 */
[----:B------:R-:W-:Y:S01]  /*1610*/  CS2R R178, SRZ ;  /* 0x0000000000b27805 */ /* 0x000fe2000001ff00 */
[----:B------:R1:W-:Y:S01]  /*1620*/  STL [R1+0x44], RZ ;  /* 0x000044ff01007387 */ /* 0x0003e20000100800 */
[----:B------:R-:W-:Y:S02]  /*1630*/  CS2R R180, SRZ ;  /* 0x0000000000b47805 */ /* 0x000fe4000001ff00 */
[----:B------:R-:W-:Y:S02]  /*1640*/  CS2R R182, SRZ ;  /* 0x0000000000b67805 */ /* 0x000fe4000001ff00 */
[----:B------:R-:W-:Y:S01]  /*1650*/  CS2R R184, SRZ ;  /* 0x0000000000b87805 */ /* 0x000fe2000001ff00 */
[----:B------:R1:W-:Y:S01]  /*1660*/  STL [R1+0x40], RZ ;  /* 0x000040ff01007387 */ /* 0x0003e20000100800 */
        /* <DEDUP_REMOVED lines=14> */
[----:B------:R-:W-:Y:S02]  /*1750*/  CS2R R208, SRZ ;  /* 0x0000000000d07805 */ /* 0x000fe4000001ff00 */
[----:B0-----:R-:W-:Y:S01]  /*1760*/  R2UR UR9, R0 ;  /* 0x00000000000972ca */ /* 0x001fe200000e0000 */
[----:B------:R1:W-:Y:S01]  /*1770*/  STL [R1+0x30], RZ ;  /* 0x000030ff01007387 */ /* 0x0003e20000100800 */
[----:B------:R-:W-:Y:S01]  /*1780*/  IMAD.MOV.U32 R0, RZ, RZ, RZ ;  /* 0x000000ffff007224 */ /* 0x000fe200078e00ff */
[----:B------:R-:W-:-:S02]  /*1790*/  CS2R R210, SRZ ;  /* 0x0000000000d27805 */ /* 0x000fc4000001ff00 */
[----:B------:R-:W-:Y:S01]  /*17a0*/  CS2R R212, SRZ ;  /* 0x0000000000d47805 */ /* 0x000fe2000001ff00 */
[----:B------:R1:W-:Y:S01]  /*17b0*/  STL [R1+0x2c], RZ ;  /* 0x00002cff01007387 */ /* 0x0003e20000100800 */
[----:B------:R-:W-:Y:S02]  /*17c0*/  CS2R R214, SRZ ;  /* 0x0000000000d67805 */ /* 0x000fe4000001ff00 */
[----:B------:R-:W-:Y:S02]  /*17d0*/  CS2R R216, SRZ ;  /* 0x0000000000d87805 */ /* 0x000fe4000001ff00 */
[----:B------:R-:W-:Y:S01]  /*17e0*/  CS2R R218, SRZ ;  /* 0x0000000000da7805 */ /* 0x000fe2000001ff00 */
[----:B------:R1:W-:Y:S01]  /*17f0*/  STL [R1+0x28], RZ ;  /* 0x000028ff01007387 */ /* 0x0003e20000100800 */
[----:B------:R-:W-:Y:S02]  /*1800*/  CS2R R220, SRZ ;  /* 0x0000000000dc7805 */ /* 0x000fe4000001ff00 */
[----:B------:R-:W-:-:S02]  /*1810*/  CS2R R222, SRZ ;  /* 0x0000000000de7805 */ /* 0x000fc4000001ff00 */
[----:B------:R-:W-:Y:S01]  /*1820*/  CS2R R224, SRZ ;  /* 0x0000000000e07805 */ /* 0x000fe2000001ff00 */
[----:B------:R1:W-:Y:S01]  /*1830*/  STL [R1+0x24], RZ ;  /* 0x000024ff01007387 */ /* 0x0003e20000100800 */
[----:B------:R-:W-:Y:S01]  /*1840*/  ULEA.HI UR10, UR9, UR9, URZ, 0x1 ;  /* 0x00000009090a7291 */ /* 0x000fe2000f8f083f */
[----:B------:R-:W-:Y:S01]  /*1850*/  CS2R R226, SRZ ;  /* 0x0000000000e27805 */ /* 0x000fe2000001ff00 */
[----:B------:R-:W-:Y:S01]  /*1860*/  IMAD.MOV.U32 R228, RZ, RZ, RZ ;  /* 0x000000ffffe47224 */ /* 0x000fe200078e00ff */
[----:B------:R1:W-:Y:S01]  /*1870*/  STL [R1+0x20], RZ ;  /* 0x000020ff01007387 */ /* 0x0003e20000100800 */
[----:B------:R-:W-:Y:S01]  /*1880*/  ULOP3.LUT UR10, UR10, 0x7fffe, URZ, 0xc0, !UPT ;  /* 0x0007fffe0a0a7892 */ /* 0x000fe2000f8ec03f */
[----:B------:R-:W-:Y:S02]  /*1890*/  CS2R R24, SRZ ;  /* 0x0000000000187805 */ /* 0x000fe4000001ff00 */
[----:B------:R-:W-:Y:S01]  /*18a0*/  CS2R R26, SRZ ;  /* 0x00000000001a7805 */ /* 0x000fe2000001ff00 */
[----:B------:R1:W-:Y:S01]  /*18b0*/  STL [R1+0x1c], RZ ;  /* 0x00001cff01007387 */ /* 0x0003e20000100800 */
[----:B------:R-:W-:Y:S01]  /*18c0*/  UIADD3 UR10, UR9, -UR10, URZ ;  /* 0x8000000a090a7290 */ /* 0x000fe2000fffe03f */
[----:B------:R-:W-:-:S02]  /*18d0*/  CS2R R28, SRZ ;  /* 0x00000000001c7805 */ /* 0x000fc4000001ff00 */
[----:B----4-:R-:W-:Y:S01]  /*18e0*/  CS2R R30, SRZ ;  /* 0x00000000001e7805 */ /* 0x010fe2000001ff00 */
[----:B------:R1:W-:Y:S01]  /*18f0*/  STL [R1+0x18], RZ ;  /* 0x000018ff01007387 */ /* 0x0003e20000100800 */
[----:B------:R-:W-:Y:S01]  /*1900*/  ULEA UR10, UR10, UR14, 0xd ;  /* 0x0000000e0a0a7291 */ /* 0x000fe2000f8e683f */
[----:B------:R-:W-:Y:S02]  /*1910*/  CS2R R32, SRZ ;  /* 0x0000000000207805 */ /* 0x000fe4000001ff00 */
[----:B------:R-:W-:Y:S01]  /*1920*/  CS2R R34, SRZ ;  /* 0x0000000000227805 */ /* 0x000fe2000001ff00 */
[----:B------:R1:W-:Y:S01]  /*1930*/  STL [R1+0x14], RZ ;  /* 0x000014ff01007387 */ /* 0x0003e20000100800 */
[----:B------:R-:W-:Y:S01]  /*1940*/  UIADD3 UR10, UR10, 0x100, URZ ;  /* 0x000001000a0a7890 */ /* 0x000fe2000fffe03f */
[----:B------:R-:W-:Y:S02]  /*1950*/  CS2R R36, SRZ ;  /* 0x0000000000247805 */ /* 0x000fe4000001ff00 */
[----:B------:R-:W-:Y:S01]  /*1960*/  CS2R R38, SRZ ;  /* 0x0000000000267805 */ /* 0x000fe2000001ff00 */
[----:B------:R1:W-:Y:S01]  /*1970*/  STL [R1+0x10], RZ ;  /* 0x000010ff01007387 */ /* 0x0003e20000100800 */
[----:B------:R-:W-:Y:S01]  /*1980*/  USHF.R.U32.HI UR10, URZ, 0x4, UR10 ;  /* 0x000000043f0a7899 */ /* 0x000fe2000801160a */
[----:B------:R-:W-:-:S02]  /*1990*/  CS2R R40, SRZ ;  /* 0x0000000000287805 */ /* 0x000fc4000001ff00 */
[----:B------:R-:W-:Y:S01]  /*19a0*/  CS2R R42, SRZ ;  /* 0x00000000002a7805 */ /* 0x000fe2000001ff00 */
[----:B------:R1:W-:Y:S01]  /*19b0*/  STL [R1+0xc], RZ ;  /* 0x00000cff01007387 */ /* 0x0003e20000100800 */
[----:B------:R-:W-:Y:S01]  /*19c0*/  ULOP3.LUT UR15, UR10, 0x3fff, URZ, 0xc0, !UPT ;  /* 0x00003fff0a0f7892 */ /* 0x000fe2000f8ec03f */
        /* <DEDUP_REMOVED lines=10> */
[----:B------:R1:W-:Y:S01]  /*1a70*/  STL [R1], RZ ;  /* 0x000000ff01007387 */ /* 0x0003e20000100800 */
[----:B------:R-:W-:Y:S02]  /*1a80*/  CS2R R60, SRZ ;  /* 0x00000000003c7805 */ /* 0x000fe4000001ff00 */
[----:B------:R-:W-:Y:S02]  /*1a90*/  CS2R R62, SRZ ;  /* 0x00000000003e7805 */ /* 0x000fe4000001ff00 */
[----:B------:R-:W-:Y:S02]  /*1aa0*/  CS2R R64, SRZ ;  /* 0x0000000000407805 */ /* 0x000fe4000001ff00 */
[----:B------:R-:W-:-:S02]  /*1ab0*/  CS2R R66, SRZ ;  /* 0x0000000000427805 */ /* 0x000fc4000001ff00 */
[----:B------:R-:W-:Y:S02]  /*1ac0*/  CS2R R68, SRZ ;  /* 0x0000000000447805 */ /* 0x000fe4000001ff00 */
[----:B------:R-:W-:Y:S02]  /*1ad0*/  CS2R R70, SRZ ;  /* 0x0000000000467805 */ /* 0x000fe4000001ff00 */
        /* <DEDUP_REMOVED lines=39> */
[----:B------:R-:W-:Y:S01]  /*1d50*/  CS2R R150, SRZ ;  /* 0x0000000000967805 */ /* 0x000fe2000001ff00 */
[----:B-1----:R-:W-:Y:S06]  /*1d60*/  @!P0 BRA `(.L_x_17) ;  /* 0x0000001000948947 */ /* 0x002fec0003800000 */
[----:B------:R-:W-:-:S06]  /*1d70*/  UISETP.NE.AND UP0, UPT, UR23, 0x3, UPT ;  /* 0x000000031700788c */ /* 0x000fcc000bf05270 */
[----:B------:R-:W-:-:S13]  /*1d80*/  PLOP3.LUT P1, PT, PT, PT, UP0, 0x80, 0x0 ;  /* 0x000000000000781c */ /* 0x000fda0003f2f008 */
[----:B------:R-:W-:Y:S05]  /*1d90*/  @!P1 BRA `(.L_x_18) ;  /* 0x0000000000049947 */ /* 0x000fea0003800000 */
[----:B------:R-:W-:Y:S01]  /*1da0*/  BPT.TRAP 0x1 ;  /* 0x000000040000795c */ /* 0x000fe20000300000 */
.L_x_18:
[----:B------:R-:W-:Y:S01]  /*1db0*/  ULEA UR6, UR5, UR14, 0x3 ;  /* 0x0000000e05067291 */ /* 0x000fe2000f8e183f */
[----:B------:R-:W-:-:S05]  /*1dc0*/  IMAD.U32 R0, RZ, RZ, UR4 ;  /* 0x00000004ff007e24 */ /* 0x000fca000f8e00ff */
[----:B------:R-:W-:-:S04]  /*1dd0*/  SHF.L.U32 R0, R0, 0x1f, RZ ;  /* 0x0000001f00007819 */ /* 0x000fc800000006ff */
[----:B------:R0:W1:Y:S01]  /*1de0*/  SYNCS.PHASECHK.TRANS64.TRYWAIT P0, [UR6], R0 ;  /* 0x00000000ff0075a7 */ /* 0x0000620008000146 */
[----:B------:R-:W-:Y:S05]  /*1df0*/  @!P1 BRA `(.L_x_19) ;  /* 0x0000000000049947 */ /* 0x000fea0003800000 */
[----:B------:R-:W-:Y:S01]  /*1e00*/  BPT.TRAP 0x1 ;  /* 0x000000040000795c */ /* 0x000fe20000300000 */
.L_x_19:
[----:B-1----:R-:W-:Y:S05]  /*1e10*/  @P0 BRA `(.L_x_20) ;  /* 0x0000000000080947 */ /* 0x002fea0003800000 */
[----:B------:R-:W1:Y:S02]  /*1e20*/  SYNCS.PHASECHK.TRANS64.TRYWAIT P0, [UR6], R0 ;  /* 0x00000000ff0075a7 */ /* 0x000e640008000146 */
[----:B-1----:R-:W-:Y:S05]  /*1e30*/  @!P0 BRA `(.L_x_21) ;  /* 0x000000e400948947 */ /* 0x002fea0003800000 */
.L_x_20:
[----:B------:R-:W-:Y:S01]  /*1e40*/  UIADD3 UR6, UR14, 0x14100, URZ ;  /* 0x000141000e067890 */ /* 0x000fe2000fffe03f */
[----:B------:R-:W-:Y:S01]  /*1e50*/  WARPGROUP.ARRIVE ;  /* 0x00000000000079c5 */ /* 0x000fe20000000000 */
[----:B------:R-:W-:Y:S01]  /*1e60*/  ULOP3.LUT UR8, UR15, 0x10000, URZ, 0xfc, !UPT ;  /* 0x000100000f087892 */ /* 0x000fe2000f8efc3f */
[----:B------:R2:W-:Y:S01]  /*1e70*/  STL [R1+0x6c], RZ ;  /* 0x00006cff01007387 */ /* 0x0005e20000100800 */
[----:B------:R-:W-:Y:S01]  /*1e80*/  USHF.R.U32.HI UR6, URZ, 0x4, UR6 ;  /* 0x000000043f067899 */ /* 0x000fe20008011606 */
[----:B01----:R-:W-:Y:S01]  /*1e90*/  IMAD.MOV.U32 R0, RZ, RZ, RZ ;  /* 0x000000ffff007224 */ /* 0x003fe200078e00ff */
[----:B------:R-:W-:Y:S01]  /*1ea0*/  UMOV UR9, 0x40000040 ;  /* 0x4000004000097882 */ /* 0x000fe20000000000 */
[----:B------:R-:W-:Y:S01]  /*1eb0*/  UMOV UR11, 0x40000040 ;  /* 0x40000040000b7882 */ /* 0x000fe20000000000 */
[----:B------:R-:W-:Y:S01]  /*1ec0*/  ULOP3.LUT UR6, UR6, 0x3fff, URZ, 0xc0, !UPT ;  /* 0x00003fff06067892 */ /* 0x000fe2000f8ec03f */
[----:B------:R2:W-:Y:S01]  /*1ed0*/  STL [R1+0x68], RZ ;  /* 0x000068ff01007387 */ /* 0x0005e20000100800 */
[----:B------:R-:W-:-:S02]  /*1ee0*/  CS2R R2, SRZ ;  /* 0x0000000000027805 */ /* 0x000fc4000001ff00 */
[----:B------:R-:W-:Y:S01]  /*1ef0*/  CS2R R4, SRZ ;  /* 0x0000000000047805 */ /* 0x000fe2000001ff00 */
[----:B------:R-:W-:Y:S01]  /*1f00*/  ULOP3.LUT UR7, UR6, 0x10000, URZ, 0xfc, !UPT ;  /* 0x0001000006077892 */ /* 0x000fe2000f8efc3f */
[----:B------:R2:W-:Y:S01]  /*1f10*/  STL [R1+0x64], RZ ;  /* 0x000064ff01007387 */ /* 0x0005e20000100800 */
[----:B------:R-:W-:Y:S01]  /*1f20*/  ULEA UR6, UR5, UR8, 0xa ;  /* 0x0000000805067291 */ /* 0x000fe2000f8e503f */
[----:B------:R-:W-:Y:S01]  /*1f30*/  CS2R R6, SRZ ;  /* 0x0000000000067805 */ /* 0x000fe2000001ff00 */
[----:B------:R-:W-:Y:S01]  /*1f40*/  ULEA UR7, UR5, UR7, 0xb ;  /* 0x0000000705077291 */ /* 0x000fe2000f8e583f */
[----:B------:R2:W-:Y:S01]  /*1f50*/  STL [R1+0x60], RZ ;  /* 0x000060ff01007387 */ /* 0x0005e20000100800 */
[----:B------:R-:W-:Y:S02]  /*1f60*/  CS2R R8, SRZ ;  /* 0x0000000000087805 */ /* 0x000fe4000001ff00 */
[----:B------:R-:W-:Y:S02]  /*1f70*/  CS2R R10, SRZ ;  /* 0x00000000000a7805 */ /* 0x000fe4000001ff00 */
[----:B------:R-:W-:Y:S01]  /*1f80*/  CS2R R12, SRZ ;  /* 0x00000000000c7805 */ /* 0x000fe2000001ff00 */
[----:B------:R-:W-:Y:S01]  /*1f90*/  UMOV UR8, UR6 ;  /* 0x0000000600087c82 */ /* 0x000fe20008000000 */
[----:B------:R2:W-:Y:S01]  /*1fa0*/  STL [R1+0x5c], RZ ;  /* 0x00005cff01007387 */ /* 0x0005e20000100800 */
[----:B------:R-:W-:Y:S01]  /*1fb0*/  UMOV UR10, UR7 ;  /* 0x00000007000a7c82 */ /* 0x000fe20008000000 */
[----:B------:R-:W-:Y:S01]  /*1fc0*/  CS2R R14, SRZ ;  /* 0x00000000000e7805 */ /* 0x000fe2000001ff00 */
[----:B------:R-:W-:Y:S01]  /*1fd0*/  QGMMA.64x256x32.F32.E5M2.E5M2 R24, gdesc[UR8], RZ, !UPT ;  /* 0x03e00000081879f3 */ /* 0x000fe2000c7038ff */
[----:B------:R-:W-:Y:S01]  /*1fe0*/  UIADD3 UR8, UR6, 0x2, URZ ;  /* 0x0000000206087890 */ /* 0x000fe2000fffe03f */
[----:B------:R2:W-:Y:S01]  /*1ff0*/  STL [R1+0x58], RZ ;  /* 0x000058ff01007387 */ /* 0x0005e20000100800 */
[----:B------:R-:W-:Y:S01]  /*2000*/  UIADD3 UR10, UR7, 0x2, URZ ;  /* 0x00000002070a7890 */ /* 0x000fe2000fffe03f */
[----:B------:R-:W-:Y:S01]  /*2010*/  CS2R R16, SRZ ;  /* 0x0000000000107805 */ /* 0x000fe2000001ff00 */
[----:B------:R-:W-:Y:S01]  /*2020*/  UMOV UR9, 0x40000040 ;  /* 0x4000004000097882 */ /* 0x000fe20000000000 */
[----:B------:R-:W-:Y:S01]  /*2030*/  UMOV UR11, 0x40000040 ;  /* 0x40000040000b7882 */ /* 0x000fe20000000000 */
        /* <DEDUP_REMOVED lines=54> */
[----:B------:R-:W-:Y:S01]  /*23a0*/  CS2R R226, SRZ ;  /* 0x0000000000e27805 */ /* 0x000fe2000001ff00 */
[----:B------:R-:W-:Y:S01]  /*23b0*/  IMAD.MOV.U32 R228, RZ, RZ, RZ ;  /* 0x000000ffffe47224 */ /* 0x000fe200078e00ff */
[----:B------:R2:W-:Y:S04]  /*23c0*/  STL [R1+0x1c], RZ ;  /* 0x00001cff01007387 */ /* 0x0005e80000100800 */
[----:B------:R2:W-:Y:S04]  /*23d0*/  STL [R1+0x18], RZ ;  /* 0x000018ff01007387 */ /* 0x0005e80000100800 */
[----:B------:R2:W-:Y:S04]  /*23e0*/  STL [R1+0x14], RZ ;  /* 0x000014ff01007387 */ /* 0x0005e80000100800 */
[----:B------:R2:W-:Y:S04]  /*23f0*/  STL [R1+0x10], RZ ;  /* 0x000010ff01007387 */ /* 0x0005e80000100800 */
[----:B------:R2:W-:Y:S04]  /*2400*/  STL [R1+0xc], RZ ;  /* 0x00000cff01007387 */ /* 0x0005e80000100800 */
[----:B------:R2:W-:Y:S04]  /*2410*/  STL [R1+0x8], RZ ;  /* 0x000008ff01007387 */ /* 0x0005e80000100800 */
[----:B------:R2:W-:Y:S04]  /*2420*/  STL [R1+0x4], RZ ;  /* 0x000004ff01007387 */ /* 0x0005e80000100800 */
[----:B------:R2:W-:Y:S01]  /*2430*/  STL [R1], RZ ;  /* 0x000000ff01007387 */ /* 0x0005e20000100800 */
[----:B------:R-:W-:Y:S01]  /*2440*/  QGMMA.64x256x32.F32.E5M2.E5M2 R24, gdesc[UR8], R24 ;  /* 0x03e00000081879f3 */ /* 0x000fe20008703818 */
[----:B------:R-:W-:-:S02]  /*2450*/  UIADD3 UR8, UR6, 0x4, URZ ;  /* 0x0000000406087890 */ /* 0x000fc4000fffe03f */
[----:B------:R-:W-:Y:S01]  /*2460*/  UIADD3 UR10, UR7, 0x4, URZ ;  /* 0x00000004070a7890 */ /* 0x000fe2000fffe03f */
[----:B------:R-:W-:Y:S01]  /*2470*/  UMOV UR9, 0x40000040 ;  /* 0x4000004000097882 */ /* 0x000fe20000000000 */
[----:B------:R-:W-:-:S15]  /*2480*/  UMOV UR11, 0x40000040 ;  /* 0x40000040000b7882 */ /* 0x000fde0000000000 */
[----:B------:R-:W-:-:S08]  /*2490*/  NOP ;  /* 0x0000000000007918 */ /* 0x000fd00000000000 */
[----:B------:R-:W-:Y:S01]  /*24a0*/  QGMMA.64x256x32.F32.E5M2.E5M2 R24, gdesc[UR8], R24 ;  /* 0x03e00000081879f3 */ /* 0x000fe20008703818 */
[----:B------:R-:W-:Y:S02]  /*24b0*/  UIADD3 UR10, UR7, 0x6, URZ ;  /* 0x00000006070a7890 */ /* 0x000fe4000fffe03f */
[----:B------:R-:W-:Y:S01]  /*24c0*/  UIADD3 UR8, UR6, 0x6, URZ ;  /* 0x0000000606087890 */ /* 0x000fe2000fffe03f */
[----:B------:R-:W-:Y:S01]  /*24d0*/  ULDC UR7, c[0x0][0x50c] ;  /* 0x0001430000077ab9 */ /* 0x000fe20000000800 */
[----:B------:R-:W-:Y:S01]  /*24e0*/  UMOV UR9, 0x40000040 ;  /* 0x4000004000097882 */ /* 0x000fe20000000000 */
[----:B------:R-:W-:Y:S01]  /*24f0*/  UISETP.NE.AND UP0, UPT, UR7, 0x4, UPT ;  /* 0x000000040700788c */ /* 0x000fe2000bf05270 */
[----:B------:R-:W-:Y:S01]  /*2500*/  UMOV UR11, 0x40000040 ;  /* 0x40000040000b7882 */ /* 0x000fe20000000000 */
[----:B------:R-:W-:Y:S02]  /*2510*/  UMOV UR6, 0x4 ;  /* 0x0000000400067882 */ /* 0x000fe40000000000 */
[----:B------:R-:W-:-:S06]  /*2520*/  USEL UR7, URZ, 0x1, UP0 ;  /* 0x000000013f077887 */ /* 0x000fcc0008000000 */
[----:B------:R-:W-:-:S12]  /*2530*/  ISETP.NE.AND P0, PT, RZ, UR7, PT ;  /* 0x00000007ff007c0c */ /* 0x000fd8000bf05270 */
[----:B------:R-:W-:Y:S01]  /*2540*/  QGMMA.64x256x32.F32.E5M2.E5M2 R24, gdesc[UR8], R24, gsb0 ;  /* 0x03e00000081879f3 */ /* 0x000fe20008003818 */
[----:B--2---:R-:W-:Y:S05]  /*2550*/  @!P0 BRA `(.L_x_22) ;  /* 0x0000000800808947 */ /* 0x004fea0003800000 */
[----:B------:R-:W-:Y:S02]  /*2560*/  WARPGROUP.DEPBAR.LE gsb0, 0x0 ;  /* 0x00008000000079c5 */ /* 0x000fe40000010000 */
[----:B------:R-:W-:-:S01]  /*2570*/  FADD R227, RZ, R25 ;  /* 0x00000019ffe37221 */ /* 0x000fc20000000000 */
[----:B------:R-:W-:Y:S01]  /*2580*/  FADD R228, RZ, R24 ;  /* 0x00000018ffe47221 */ /* 0x000fe20000000000 */
[----:B------:R-:W-:-:S01]  /*2590*/  FADD R226, RZ, R26 ;  /* 0x0000001affe27221 */ /* 0x000fc20000000000 */
[----:B------:R-:W-:Y:S01]  /*25a0*/  FADD R225, RZ, R27 ;  /* 0x0000001bffe17221 */ /* 0x000fe20000000000 */
[----:B------:R-:W-:-:S01]  /*25b0*/  FADD R224, RZ, R28 ;  /* 0x0000001cffe07221 */ /* 0x000fc20000000000 */
[----:B------:R0:W-:Y:S01]  /*25c0*/  STL [R1+0x88], R227 ;  /* 0x000088e301007387 */ /* 0x0001e20000100800 */
[----:B------:R-:W-:-:S01]  /*25d0*/  FADD R223, RZ, R29 ;  /* 0x0000001dffdf7221 */ /* 0x000fc20000000000 */
[----:B------:R-:W-:Y:S01]  /*25e0*/  FADD R222, RZ, R30 ;  /* 0x0000001effde7221 */ /* 0x000fe20000000000 */
[----:B------:R-:W-:-:S01]  /*25f0*/  FADD R221, RZ, R31 ;  /* 0x0000001fffdd7221 */ /* 0x000fc20000000000 */
[----:B------:R-:W-:Y:S01]  /*2600*/  FADD R220, RZ, R32 ;  /* 0x00000020ffdc7221 */ /* 0x000fe20000000000 */
[----:B------:R-:W-:-:S01]  /*2610*/  FADD R219, RZ, R33 ;  /* 0x00000021ffdb7221 */ /* 0x000fc20000000000 */
[----:B------:R-:W-:Y:S01]  /*2620*/  FADD R218, RZ, R34 ;  /* 0x00000022ffda7221 */ /* 0x000fe20000000000 */
[----:B------:R-:W-:-:S01]  /*2630*/  FADD R217, RZ, R35 ;  /* 0x00000023ffd97221 */ /* 0x000fc20000000000 */
[----:B------:R-:W-:Y:S01]  /*2640*/  FADD R216, RZ, R36 ;  /* 0x00000024ffd87221 */ /* 0x000fe20000000000 */
[----:B------:R-:W-:-:S01]  /*2650*/  FADD R215, RZ, R37 ;  /* 0x00000025ffd77221 */ /* 0x000fc20000000000 */
[----:B0-----:R-:W-:Y:S01]  /*2660*/  FADD R227, RZ, R124 ;  /* 0x0000007cffe37221 */ /* 0x001fe20000000000 */
[----:B------:R-:W-:-:S01]  /*2670*/  FADD R214, RZ, R38 ;  /* 0x00000026ffd67221 */ /* 0x000fc20000000000 */
[----:B------:R-:W-:Y:S01]  /*2680*/  FADD R213, RZ, R39 ;  /* 0x00000027ffd57221 */ /* 0x000fe20000000000 */
[----:B------:R-:W-:-:S01]  /*2690*/  FADD R212, RZ, R40 ;  /* 0x00000028ffd47221 */ /* 0x000fc20000000000 */
[----:B------:R-:W-:Y:S01]  /*26a0*/  FADD R211, RZ, R41 ;  /* 0x00000029ffd37221 */ /* 0x000fe20000000000 */
[----:B------:R0:W-:Y:S01]  /*26b0*/  STL [R1], R227 ;  /* 0x000000e301007387 */ /* 0x0001e20000100800 */
        /* <DEDUP_REMOVED lines=94> */
[----:B0-----:R-:W-:-:S05]  /*2ca0*/  FADD R227, RZ, R131 ;  /* 0x00000083ffe37221 */ /* 0x001fca0000000000 */
[----:B------:R0:W-:Y:S02]  /*2cb0*/  STL [R1+0x1c], R227 ;  /* 0x00001ce301007387 */ /* 0x0001e40000100800 */
        /* <DEDUP_REMOVED lines=39> */
[----:B------:R0:W-:Y:S04]  /*2f30*/  STL [R1+0x6c], R227 ;  /* 0x00006ce301007387 */ /* 0x0001e80000100800 */
[----:B0-----:R0:W5:Y:S01]  /*2f40*/  LDL.LU R227, [R1+0x88] ;  /* 0x0000880001e37983 */ /* 0x0011620000300800 */
[----:B------:R-:W-:-:S05]  /*2f50*/  UMOV UR6, URZ ;  /* 0x0000003f00067c82 */ /* 0x000fca0008000000 */
.L_x_22:
[----:B------:R-:W-:Y:S01]  /*2f60*/  UIADD3 UR16, UR5, 0x1, URZ ;  /* 0x0000000105107890 */ /* 0x000fe2000fffe03f */
[----:B------:R-:W-:-:S03]  /*2f70*/  UMOV UR8, 0x1 ;  /* 0x0000000100087882 */ /* 0x000fc60000000000 */
[----:B------:R-:W-:-:S04]  /*2f80*/  UISETP.NE.AND UP0, UPT, UR16, 0x5, UPT ;  /* 0x000000051000788c */ /* 0x000fc8000bf05270 */
[----:B------:R-:W-:Y:S02]  /*2f90*/  USEL UR17, URZ, 0x1, UP0 ;  /* 0x000000013f117887 */ /* 0x000fe40008000000 */
[----:B------:R-:W-:Y:S02]  /*2fa0*/  USEL UR16, UR16, URZ, UP0 ;  /* 0x0000003f10107287 */ /* 0x000fe40008000000 */
[----:B------:R-:W-:-:S12]  /*2fb0*/  ULOP3.LUT UR17, UR4, UR17, URZ, 0x3c, !UPT ;  /* 0x0000001104117292 */ /* 0x000fd8000f8e3c3f */
.L_x_17:
[----:B------:R-:W-:-:S04]  /*2fc0*/  UISETP.LT.AND UP0, UPT, UR12, 0x1, UPT ;  /* 0x000000010c00788c */ /* 0x000fc8000bf01270 */
[----:B------:R-:W-:-:S04]  /*2fd0*/  USEL UR9, UR12, 0x1, UP0 ;  /* 0x000000010c097887 */ /* 0x000fc80008000000 */
[----:B------:R-:W-:-:S04]  /*2fe0*/  UIADD3 UR9, UR12, -UR9, URZ ;  /* 0x800000090c097290 */ /* 0x000fc8000fffe03f */
[----:B------:R-:W-:-:S06]  /*2ff0*/  UISETP.GE.AND UP0, UPT, UR9, 0x1, UPT ;  /* 0x000000010900788c */ /* 0x000fcc000bf06270 */
[----:B------:R-:W-:-:S13]  /*3000*/  PLOP3.LUT P0, PT, PT, PT, UP0, 0x80, 0x0 ;  /* 0x000000000000781c */ /* 0x000fda0003f0f008 */
[----:B------:R-:W-:Y:S05]  /*3010*/  @!P0 BRA `(.L_x_23) ;  /* 0x0000001000dc8947 */ /* 0x000fea0003800000 */
[----:B------:R-:W-:Y:S01]  /*3020*/  UMOV UR24, UR9 ;  /* 0x0000000900187c82 */ /* 0x000fe20008000000 */
[----:B------:R-:W-:Y:S01]  /*3030*/  UMOV UR25, UR5 ;  /* 0x0000000500197c82 */ /* 0x000fe20008000000 */
[----:B------:R-:W-:-:S05]  /*3040*/  ULDC UR27, c[0x0][0x50c] ;  /* 0x00014300001b7ab9 */ /* 0x000fca0000000800 */
.L_x_31:
[----:B------:R-:W-:-:S06]  /*3050*/  UISETP.NE.AND UP0, UPT, UR23, 0x3, UPT ;  /* 0x000000031700788c */ /* 0x000fcc000bf05270 */
[----:B------:R-:W-:-:S13]  /*3060*/  PLOP3.LUT P1, PT, PT, PT, UP0, 0x80, 0x0 ;  /* 0x000000000000781c */ /* 0x000fda0003f2f008 */
[----:B-----5:R-:W-:Y:S05]  /*3070*/  @!P1 BRA `(.L_x_24) ;  /* 0x0000000000049947 */ /* 0x020fea0003800000 */
[----:B------:R-:W-:Y:S01]  /*3080*/  BPT.TRAP 0x1 ;  /* 0x000000040000795c */ /* 0x000fe20000300000 */
.L_x_24:
[----:B------:R-:W1:Y:S01]  /*3090*/  S2UR UR9, SR_CgaCtaId ;  /* 0x00000000000979c3 */ /* 0x000e620000008800 */
[----:B------:R-:W-:Y:S01]  /*30a0*/  UMOV UR14, 0x400 ;  /* 0x00000400000e7882 */ /* 0x000fe20000000000 */
[----:B------:R-:W-:-:S05]  /*30b0*/  IMAD.U32 R229, RZ, RZ, UR17 ;  /* 0x00000011ffe57e24 */ /* 0x000fca000f8e00ff */
[----:B------:R-:W-:Y:S01]  /*30c0*/  SHF.L.U32 R229, R229, 0x1f, RZ ;  /* 0x0000001fe5e57819 */ /* 0x000fe200000006ff */
[----:B-1----:R-:W-:-:S04]  /*30d0*/  ULEA UR14, UR9, UR14, 0x18 ;  /* 0x0000000e090e7291 */ /* 0x002fc8000f8ec03f */
[----:B------:R-:W-:-:S09]  /*30e0*/  ULEA UR9, UR16, UR14, 0x3 ;  /* 0x0000000e10097291 */ /* 0x000fd2000f8e183f */
[----:B------:R1:W2:Y:S01]  /*30f0*/  SYNCS.PHASECHK.TRANS64.TRYWAIT P0, [UR9], R229 ;  /* 0x000000e5ff0075a7 */ /* 0x0002a20008000149 */
[----:B------:R-:W-:Y:S05]  /*3100*/  @!P1 BRA `(.L_x_25) ;  /* 0x0000000000049947 */ /* 0x000fea0003800000 */
[----:B------:R-:W-:Y:S01]  /*3110*/  BPT.TRAP 0x1 ;  /* 0x000000040000795c */ /* 0x000fe20000300000 */
.L_x_25:
[----:B--2---:R-:W-:Y:S05]  /*3120*/  @P0 BRA `(.L_x_26) ;  /* 0x0000000000080947 */ /* 0x004fea0003800000 */
[----:B------:R-:W2:Y:S02]  /*3130*/  SYNCS.PHASECHK.TRANS64.TRYWAIT P0, [UR9], R229 ;  /* 0x000000e5ff0075a7 */ /* 0x000ea40008000149 */
[----:B--2---:R-:W-:Y:S05]  /*3140*/  @!P0 BRA `(.L_x_27) ;  /* 0x000000d000e88947 */ /* 0x004fea0003800000 */
.L_x_26:
[----:B------:R-:W-:Y:S01]  /*3150*/  UIADD3 UR9, UR14, 0x14100, URZ ;  /* 0x000141000e097890 */ /* 0x000fe2000fffe03f */
[----:B------:R-:W-:Y:S01]  /*3160*/  WARPGROUP.ARRIVE ;  /* 0x00000000000079c5 */ /* 0x000fe20000000000 */
[----:B------:R-:W-:Y:S02]  /*3170*/  UISETP.NE.AND UP0, UPT, UR7, URZ, UPT ;  /* 0x0000003f0700728c */ /* 0x000fe4000bf05270 */
[----:B------:R-:W-:Y:S02]  /*3180*/  USHF.R.U32.HI UR9, URZ, 0x4, UR9 ;  /* 0x000000043f097899 */ /* 0x000fe40008011609 */
[----:B------:R-:W-:Y:S02]  /*3190*/  USEL UR8, UR8, URZ, !UP0 ;  /* 0x0000003f08087287 */ /* 0x000fe4000c000000 */
[----:B------:R-:W-:Y:S02]  /*31a0*/  ULOP3.LUT UR9, UR9, 0x3fff, URZ, 0xc0, !UPT ;  /* 0x00003fff09097892 */ /* 0x000fe4000f8ec03f */
[----:B------:R-:W-:-:S02]  /*31b0*/  ULOP3.LUT UR7, UR15, 0x10000, URZ, 0xfc, !UPT ;  /* 0x000100000f077892 */ /* 0x000fc4000f8efc3f */
[----:B------:R-:W-:Y:S02]  /*31c0*/  ULOP3.LUT UR9, UR9, 0x10000, URZ, 0xfc, !UPT ;  /* 0x0001000009097892 */ /* 0x000fe4000f8efc3f */
[----:B------:R-:W-:Y:S02]  /*31d0*/  UISETP.NE.U32.AND UP0, UPT, UR8, URZ, UPT ;  /* 0x0000003f0800728c */ /* 0x000fe4000bf05070 */
[----:B------:R-:W-:Y:S02]  /*31e0*/  ULEA UR7, UR16, UR7, 0xa ;  /* 0x0000000710077291 */ /* 0x000fe4000f8e503f */
[----:B------:R-:W-:Y:S01]  /*31f0*/  ULEA UR26, UR16, UR9, 0xb ;  /* 0x00000009101a7291 */ /* 0x000fe2000f8e583f */
[----:B------:R-:W-:Y:S02]  /*3200*/  UMOV UR11, 0x40000040 ;  /* 0x40000040000b7882 */ /* 0x000fe40000000000 */
[----:B------:R-:W-:Y:S01]  /*3210*/  UMOV UR9, 0x40000040 ;  /* 0x4000004000097882 */ /* 0x000fe20000000000 */
[----:B------:R-:W-:Y:S01]  /*3220*/  UIADD3 UR6, UR6, 0x4, URZ ;  /* 0x0000000406067890 */ /* 0x000fe2000fffe03f */
[----:B------:R-:W-:-:S02]  /*3230*/  UMOV UR8, UR7 ;  /* 0x0000000700087c82 */ /* 0x000fc40008000000 */
[----:B------:R-:W-:Y:S02]  /*3240*/  UMOV UR10, UR26 ;  /* 0x0000001a000a7c82 */ /* 0x000fe40008000000 */
[----:B------:R-:W-:Y:S01]  /*3250*/  QGMMA.64x256x32.F32.E5M2.E5M2 R24, gdesc[UR8], R24, UP0 ;  /* 0x03e00000081879f3 */ /* 0x000fe2000bf03818 */
[----:B------:R-:W-:Y:S02]  /*3260*/  UIADD3 UR8, UR7, 0x2, URZ ;  /* 0x0000000207087890 */ /* 0x000fe4000fffe03f */
[----:B------:R-:W-:Y:S01]  /*3270*/  UIADD3 UR10, UR26, 0x2, URZ ;  /* 0x000000021a0a7890 */ /* 0x000fe2000fffe03f */
[----:B------:R-:W-:Y:S01]  /*3280*/  UMOV UR9, 0x40000040 ;  /* 0x4000004000097882 */ /* 0x000fe20000000000 */
[----:B------:R-:W-:Y:S01]  /*3290*/  UMOV UR11, 0x40000040 ;  /* 0x40000040000b7882 */ /* 0x000fe20000000000 */
[----:B------:R-:W-:-:S15]  /*32a0*/  UISETP.NE.AND UP0, UPT, UR6, UR27, UPT ;  /* 0x0000001b0600728c */ /* 0x000fde000bf05270 */
[----:B------:R-:W-:-:S07]  /*32b0*/  NOP ;  /* 0x0000000000007918 */ /* 0x000fce0000000000 */
[----:B------:R-:W-:Y:S01]  /*32c0*/  QGMMA.64x256x32.F32.E5M2.E5M2 R24, gdesc[UR8], R24 ;  /* 0x03e00000081879f3 */ /* 0x000fe20008703818 */
[----:B------:R-:W-:Y:S02]  /*32d0*/  UIADD3 UR8, UR7, 0x4, URZ ;  /* 0x0000000407087890 */ /* 0x000fe4000fffe03f */
[----:B------:R-:W-:Y:S01]  /*32e0*/  UIADD3 UR10, UR26, 0x4, URZ ;  /* 0x000000041a0a7890 */ /* 0x000fe2000fffe03f */
[----:B------:R-:W-:Y:S01]  /*32f0*/  UMOV UR9, 0x40000040 ;  /* 0x4000004000097882 */ /* 0x000fe20000000000 */
[----:B------:R-:W-:-:S15]  /*3300*/  UMOV UR11, 0x40000040 ;  /* 0x40000040000b7882 */ /* 0x000fde0000000000 */
[----:B------:R-:W-:-:S08]  /*3310*/  NOP ;  /* 0x0000000000007918 */ /* 0x000fd00000000000 */
[----:B------:R-:W-:Y:S01]  /*3320*/  QGMMA.64x256x32.F32.E5M2.E5M2 R24, gdesc[UR8], R24 ;  /* 0x03e00000081879f3 */ /* 0x000fe20008703818 */
[----:B------:R-:W-:Y:S02]  /*3330*/  UIADD3 UR8, UR7, 0x6, URZ ;  /* 0x0000000607087890 */ /* 0x000fe4000fffe03f */
[----:B------:R-:W-:Y:S01]  /*3340*/  UIADD3 UR10, UR26, 0x6, URZ ;  /* 0x000000061a0a7890 */ /* 0x000fe2000fffe03f */
[----:B------:R-:W-:Y:S01]  /*3350*/  UMOV UR9, 0x40000040 ;  /* 0x4000004000097882 */ /* 0x000fe20000000000 */
[----:B------:R-:W-:Y:S01]  /*3360*/  UMOV UR11, 0x40000040 ;  /* 0x40000040000b7882 */ /* 0x000fe20000000000 */
[----:B------:R-:W-:-:S06]  /*3370*/  USEL UR7, URZ, 0x1, UP0 ;  /* 0x000000013f077887 */ /* 0x000fcc0008000000 */
[----:B------:R-:W-:-:S15]  /*3380*/  ISETP.NE.AND P0, PT, RZ, UR7, PT ;  /* 0x00000007ff007c0c */ /* 0x000fde000bf05270 */
[----:B------:R-:W-:-:S01]  /*3390*/  NOP ;  /* 0x0000000000007918 */ /* 0x000fc20000000000 */
[----:B------:R-:W-:Y:S03]  /*33a0*/  QGMMA.64x256x32.F32.E5M2.E5M2 R24, gdesc[UR8], R24, gsb0 ;  /* 0x03e00000081879f3 */ /* 0x000fe60008003818 */
[----:B------:R-:W-:Y:S02]  /*33b0*/  WARPGROUP.DEPBAR.LE gsb0, 0x1 ;  /* 0x00008000000079c5 */ /* 0x000fe40000010100 */
[----:B------:R-:W-:Y:S05]  /*33c0*/  @!P0 BRA `(.L_x_28) ;  /* 0x0000000c00708947 */ /* 0x000fea0003800000 */
[----:B------:R-:W-:Y:S02]  /*33d0*/  WARPGROUP.DEPBAR.LE gsb0, 0x0 ;  /* 0x00008000000079c5 */ /* 0x000fe40000010000 */
[----:B-----5:R-:W-:-:S01]  /*33e0*/  FADD R227, R25, R227 ;  /* 0x000000e319e37221 */ /* 0x020fc20000000000 */
[----:B------:R-:W-:Y:S01]  /*33f0*/  FADD R226, R26, R226 ;  /* 0x000000e21ae27221 */ /* 0x000fe20000000000 */
[----:B------:R-:W-:-:S01]  /*3400*/  FADD R225, R27, R225 ;  /* 0x000000e11be17221 */ /* 0x000fc20000000000 */
[----:B------:R-:W-:Y:S01]  /*3410*/  FADD R224, R28, R224 ;  /* 0x000000e01ce07221 */ /* 0x000fe20000000000 */
[----:B------:R-:W-:-:S01]  /*3420*/  FADD R223, R29, R223 ;  /* 0x000000df1ddf7221 */ /* 0x000fc20000000000 */
[----:B------:R2:W-:Y:S01]  /*3430*/  STL [R1+0x88], R227 ;  /* 0x000088e301007387 */ /* 0x0005e20000100800 */
[----:B------:R-:W-:-:S01]  /*3440*/  FADD R222, R30, R222 ;  /* 0x000000de1ede7221 */ /* 0x000fc20000000000 */
[----:B------:R-:W-:Y:S01]  /*3450*/  FADD R221, R31, R221 ;  /* 0x000000dd1fdd7221 */ /* 0x000fe20000000000 */
[----:B------:R-:W-:-:S01]  /*3460*/  FADD R220, R32, R220 ;  /* 0x000000dc20dc7221 */ /* 0x000fc20000000000 */
[----:B------:R-:W-:Y:S01]  /*3470*/  FADD R219, R33, R219 ;  /* 0x000000db21db7221 */ /* 0x000fe20000000000 */
[----:B------:R-:W-:-:S01]  /*3480*/  FADD R218, R34, R218 ;  /* 0x000000da22da7221 */ /* 0x000fc20000000000 */
[----:B------:R-:W-:Y:S01]  /*3490*/  FADD R217, R35, R217 ;  /* 0x000000d923d97221 */ /* 0x000fe20000000000 */
[----:B------:R-:W-:-:S01]  /*34a0*/  FADD R216, R36, R216 ;  /* 0x000000d824d87221 */ /* 0x000fc20000000000 */
[----:B------:R-:W-:Y:S01]  /*34b0*/  FADD R215, R37, R215 ;  /* 0x000000d725d77221 */ /* 0x000fe20000000000 */
[----:B------:R-:W-:-:S01]  /*34c0*/  FADD R214, R38, R214 ;  /* 0x000000d626d67221 */ /* 0x000fc20000000000 */
[----:B--2---:R-:W2:Y:S01]  /*34d0*/  LDL.LU R227, [R1+0x28] ;  /* 0x0000280001e37983 */ /* 0x004ea20000300800 */
[----:B------:R-:W-:-:S01]  /*34e0*/  FADD R213, R39, R213 ;  /* 0x000000d527d57221 */ /* 0x000fc20000000000 */
[----:B------:R-:W-:Y:S01]  /*34f0*/  FADD R212, R40, R212 ;  /* 0x000000d428d47221 */ /* 0x000fe20000000000 */
[----:B------:R-:W-:-:S01]  /*3500*/  FADD R211, R41, R211 ;  /* 0x000000d329d37221 */ /* 0x000fc20000000000 */
[----:B------:R3:W-:Y:S01]  /*3510*/  STL [R1+0x8c], R226 ;  /* 0x00008ce201007387 */ /* 0x0007e20000100800 */
[----:B------:R-:W-:-:S03]  /*3520*/  FADD R228, R24, R228 ;  /* 0x000000e418e47221 */ /* 0x000fc60000000000 */
[----:B---3--:R-:W3:Y:S04]  /*3530*/  LDL.LU R226, [R1+0x24] ;  /* 0x0000240001e27983 */ /* 0x008ee80000300800 */
[----:B------:R4:W-:Y:S04]  /*3540*/  STL [R1+0x90], R225 ;  /* 0x000090e101007387 */ /* 0x0009e80000100800 */
[----:B----4-:R-:W4:Y:S04]  /*3550*/  LDL.LU R225, [R1+0x20] ;  /* 0x0000200001e17983 */ /* 0x010f280000300800 */
[----:B------:R0:W-:Y:S04]  /*3560*/  STL [R1+0x94], R224 ;  /* 0x000094e001007387 */ /* 0x0001e80000100800 */
[----:B0-----:R-:W4:Y:S04]  /*3570*/  LDL.LU R224, [R1+0x1c] ;  /* 0x00001c0001e07983 */ /* 0x001f280000300800 */
        /* <DEDUP_REMOVED lines=13> */
[----:B0-----:R-:W4:Y:S04]  /*3650*/  LDL.LU R217, [R1] ;  /* 0x0000000001d97983 */ /* 0x001f280000300800 */
[----:B------:R-:W-:Y:S04]  /*3660*/  STL [R1+0xb4], R216 ;  /* 0x0000b4d801007387 */ /* 0x000fe80000100800 */
[----:B------:R-:W-:Y:S04]  /*3670*/  STL [R1+0xb8], R215 ;  /* 0x0000b8d701007387 */ /* 0x000fe80000100800 */
[----:B------:R-:W-:Y:S04]  /*3680*/  STL [R1+0xbc], R214 ;  /* 0x0000bcd601007387 */ /* 0x000fe80000100800 */
[----:B------:R-:W-:Y:S04]  /*3690*/  STL [R1+0xc0], R213 ;  /* 0x0000c0d501007387 */ /* 0x000fe80000100800 */
[----:B------:R-:W-:Y:S04]  /*36a0*/  STL [R1+0xc4], R212 ;  /* 0x0000c4d401007387 */ /* 0x000fe80000100800 */
[----:B------:R0:W-:Y:S01]  /*36b0*/  STL [R1+0xc8], R211 ;  /* 0x0000c8d301007387 */ /* 0x0001e20000100800 */
[----:B--2---:R-:W-:-:S01]  /*36c0*/  FADD R227, R134, R227 ;  /* 0x000000e386e37221 */ /* 0x004fc20000000000 */
[----:B---3--:R-:W-:Y:S01]  /*36d0*/  FADD R226, R133, R226 ;  /* 0x000000e285e27221 */ /* 0x008fe20000000000 */
[----:B----4-:R-:W-:-:S01]  /*36e0*/  FADD R225, R132, R225 ;  /* 0x000000e184e17221 */ /* 0x010fc20000000000 */
[----:B------:R-:W-:Y:S01]  /*36f0*/  FADD R224, R131, R224 ;  /* 0x000000e083e07221 */ /* 0x000fe20000000000 */
[----:B------:R-:W-:-:S01]  /*3700*/  FADD R223, R130, R223 ;  /* 0x000000df82df7221 */ /* 0x000fc20000000000 */
[----:B------:R-:W-:Y:S01]  /*3710*/  FADD R222, R129, R222 ;  /* 0x000000de81de7221 */ /* 0x000fe20000000000 */
[----:B------:R-:W-:-:S01]  /*3720*/  FADD R221, R128, R221 ;  /* 0x000000dd80dd7221 */ /* 0x000fc20000000000 */
[----:B------:R-:W-:Y:S01]  /*3730*/  FADD R220, R127, R220 ;  /* 0x000000dc7fdc7221 */ /* 0x000fe20000000000 */
[----:B------:R-:W-:-:S01]  /*3740*/  FADD R219, R126, R219 ;  /* 0x000000db7edb7221 */ /* 0x000fc20000000000 */
[----:B------:R-:W-:Y:S01]  /*3750*/  FADD R218, R125, R218 ;  /* 0x000000da7dda7221 */ /* 0x000fe20000000000 */
[----:B------:R-:W-:-:S05]  /*3760*/  FADD R217, R124, R217 ;  /* 0x000000d97cd97221 */ /* 0x000fca0000000000 */
[----:B------:R2:W-:Y:S04]  /*3770*/  STL [R1], R217 ;  /* 0x000000d901007387 */ /* 0x0005e80000100800 */
[----:B------:R3:W-:Y:S04]  /*3780*/  STL [R1+0x4], R218 ;  /* 0x000004da01007387 */ /* 0x0007e80000100800 */
[----:B------:R4:W-:Y:S04]  /*3790*/  STL [R1+0x8], R219 ;  /* 0x000008db01007387 */ /* 0x0009e80000100800 */
[----:B------:R1:W-:Y:S04]  /*37a0*/  STL [R1+0xc], R220 ;  /* 0x00000cdc01007387 */ /* 0x0003e80000100800 */
[----:B------:R1:W-:Y:S04]  /*37b0*/  STL [R1+0x10], R221 ;  /* 0x000010dd01007387 */ /* 0x0003e80000100800 */
[----:B------:R1:W-:Y:S04]  /*37c0*/  STL [R1+0x14], R222 ;  /* 0x000014de01007387 */ /* 0x0003e80000100800 */
[----:B------:R1:W-:Y:S04]  /*37d0*/  STL [R1+0x18], R223 ;  /* 0x000018df01007387 */ /* 0x0003e80000100800 */
[----:B------:R1:W-:Y:S04]  /*37e0*/  STL [R1+0x1c], R224 ;  /* 0x00001ce001007387 */ /* 0x0003e80000100800 */
[----:B0-----:R-:W4:Y:S04]  /*37f0*/  LDL.LU R211, [R1+0x2c] ;  /* 0x00002c0001d37983 */ /* 0x001f280000300800 */
[----:B------:R0:W-:Y:S04]  /*3800*/  STL [R1+0x20], R225 ;  /* 0x000020e101007387 */ /* 0x0001e80000100800 */
[----:B------:R-:W4:Y:S04]  /*3810*/  LDL.LU R212, [R1+0x30] ;  /* 0x0000300001d47983 */ /* 0x000f280000300800 */
[----:B------:R0:W-:Y:S04]  /*3820*/  STL [R1+0x24], R226 ;  /* 0x000024e201007387 */ /* 0x0001e80000100800 */
[----:B------:R-:W4:Y:S04]  /*3830*/  LDL.LU R213, [R1+0x34] ;  /* 0x0000340001d57983 */ /* 0x000f280000300800 */
[----:B------:R0:W-:Y:S04]  /*3840*/  STL [R1+0x28], R227 ;  /* 0x000028e301007387 */ /* 0x0001e80000100800 */
[----:B------:R-:W4:Y:S04]  /*3850*/  LDL.LU R214, [R1+0x38] ;  /* 0x0000380001d67983 */ /* 0x000f280000300800 */
[----:B------:R-:W4:Y:S04]  /*3860*/  LDL.LU R215, [R1+0x3c] ;  /* 0x00003c0001d77983 */ /* 0x000f280000300800 */
[----:B------:R-:W4:Y:S04]  /*3870*/  LDL.LU R216, [R1+0x40] ;  /* 0x0000400001d87983 */ /* 0x000f280000300800 */
[----:B--2---:R-:W2:Y:S04]  /*3880*/  LDL.LU R217, [R1+0x44] ;  /* 0x0000440001d97983 */ /* 0x004ea80000300800 */
[----:B---3--:R-:W3:Y:S04]  /*3890*/  LDL.LU R218, [R1+0x48] ;  /* 0x0000480001da7983 */ /* 0x008ee80000300800 */
[----:B----4-:R-:W4:Y:S04]  /*38a0*/  LDL.LU R219, [R1+0x4c] ;  /* 0x00004c0001db7983 */ /* 0x010f280000300800 */
[----:B-1----:R-:W4:Y:S04]  /*38b0*/  LDL.LU R220, [R1+0x50] ;  /* 0x0000500001dc7983 */ /* 0x002f280000300800 */
[----:B------:R-:W4:Y:S04]  /*38c0*/  LDL.LU R221, [R1+0x54] ;  /* 0x0000540001dd7983 */ /* 0x000f280000300800 */
[----:B------:R-:W4:Y:S04]  /*38d0*/  LDL.LU R222, [R1+0x58] ;  /* 0x0000580001de7983 */ /* 0x000f280000300800 */
[----:B------:R-:W4:Y:S04]  /*38e0*/  LDL.LU R223, [R1+0x5c] ;  /* 0x00005c0001df7983 */ /* 0x000f280000300800 */
[----:B------:R-:W4:Y:S04]  /*38f0*/  LDL.LU R224, [R1+0x60] ;  /* 0x0000600001e07983 */ /* 0x000f280000300800 */
[----:B0-----:R-:W4:Y:S04]  /*3900*/  LDL.LU R225, [R1+0x64] ;  /* 0x0000640001e17983 */ /* 0x001f280000300800 */
[----:B------:R-:W4:Y:S04]  /*3910*/  LDL.LU R226, [R1+0x68] ;  /* 0x0000680001e27983 */ /* 0x000f280000300800 */
[----:B------:R-:W4:Y:S01]  /*3920*/  LDL.LU R227, [R1+0x6c] ;  /* 0x00006c0001e37983 */ /* 0x000f220000300800 */
[----:B------:R-:W-:-:S05]  /*3930*/  FADD R211, R135, R211 ;  /* 0x000000d387d37221 */ /* 0x000fca0000000000 */
[----:B------:R0:W-:Y:S01]  /*3940*/  STL [R1+0x2c], R211 ;  /* 0x00002cd301007387 */ /* 0x0001e20000100800 */
[----:B------:R-:W-:-:S03]  /*3950*/  FADD R212, R136, R212 ;  /* 0x000000d488d47221 */ /* 0x000fc60000000000 */
[----:B0-----:R0:W5:Y:S01]  /*3960*/  LDL.LU R211, [R1+0xc8] ;  /* 0x0000c80001d37983 */ /* 0x0011620000300800 */
[----:B------:R-:W-:-:S03]  /*3970*/  FADD R213, R137, R213 ;  /* 0x000000d589d57221 */ /* 0x000fc60000000000 */
[----:B------:R1:W-:Y:S01]  /*3980*/  STL [R1+0x30], R212 ;  /* 0x000030d401007387 */ /* 0x0003e20000100800 */
[----:B------:R-:W-:-:S01]  /*3990*/  FADD R214, R138, R214 ;  /* 0x000000d68ad67221 */ /* 0x000fc20000000000 */
[----:B------:R-:W-:Y:S02]  /*39a0*/  FADD R215, R139, R215 ;  /* 0x000000d78bd77221 */ /* 0x000fe40000000000 */
[----:B-1----:R0:W5:Y:S01]  /*39b0*/  LDL.LU R212, [R1+0xc4] ;  /* 0x0000c40001d47983 */ /* 0x0021620000300800 */
[----:B------:R-:W-:-:S03]  /*39c0*/  FADD R216, R140, R216 ;  /* 0x000000d88cd87221 */ /* 0x000fc60000000000 */
[----:B------:R1:W-:Y:S01]  /*39d0*/  STL [R1+0x34], R213 ;  /* 0x000034d501007387 */ /* 0x0003e20000100800 */
[----:B--2---:R-:W-:-:S03]  /*39e0*/  FADD R217, R141, R217 ;  /* 0x000000d98dd97221 */ /* 0x004fc60000000000 */
[----:B-1----:R0:W5:Y:S01]  /*39f0*/  LDL.LU R213, [R1+0xc0] ;  /* 0x0000c00001d57983 */ /* 0x0021620000300800 */
[----:B---3--:R-:W-:-:S03]  /*3a00*/  FADD R218, R142, R218 ;  /* 0x000000da8eda7221 */ /* 0x008fc60000000000 */
[----:B------:R1:W-:Y:S01]  /*3a10*/  STL [R1+0x38], R214 ;  /* 0x000038d601007387 */ /* 0x0003e20000100800 */
[----:B----4-:R-:W-:-:S01]  /*3a20*/  FADD R219, R143, R219 ;  /* 0x000000db8fdb7221 */ /* 0x010fc20000000000 */
[----:B------:R-:W-:Y:S02]  /*3a30*/  FADD R220, R144, R220 ;  /* 0x000000dc90dc7221 */ /* 0x000fe40000000000 */
[----:B-1----:R0:W5:Y:S04]  /*3a40*/  LDL.LU R214, [R1+0xbc] ;  /* 0x0000bc0001d67983 */ /* 0x0021680000300800 */
[----:B------:R1:W-:Y:S01]  /*3a50*/  STL [R1+0x3c], R215 ;  /* 0x00003cd701007387 */ /* 0x0003e20000100800 */
[----:B------:R-:W-:-:S01]  /*3a60*/  FADD R221, R145, R221 ;  /* 0x000000dd91dd7221 */ /* 0x000fc20000000000 */
[----:B------:R-:W-:-:S02]  /*3a70*/  FADD R222, R146, R222 ;  /* 0x000000de92de7221 */ /* 0x000fc40000000000 */
[----:B-1----:R0:W5:Y:S04]  /*3a80*/  LDL.LU R215, [R1+0xb8] ;  /* 0x0000b80001d77983 */ /* 0x0021680000300800 */
[----:B------:R1:W-:Y:S01]  /*3a90*/  STL [R1+0x40], R216 ;  /* 0x000040d801007387 */ /* 0x0003e20000100800 */
[----:B------:R-:W-:-:S03]  /*3aa0*/  FADD R223, R147, R223 ;  /* 0x000000df93df7221 */ /* 0x000fc60000000000 */
        /* <DEDUP_REMOVED lines=13> */
[----:B------:R1:W-:Y:S04]  /*3b80*/  STL [R1+0x54], R221 ;  /* 0x000054dd01007387 */ /* 0x0003e80000100800 */
        /* <DEDUP_REMOVED lines=12> */
[----:B-1----:R0:W5:Y:S01]  /*3c50*/  LDL.LU R227, [R1+0x88] ;  /* 0x0000880001e37983 */ /* 0x0021620000300800 */
        /* <DEDUP_REMOVED lines=82> */
[----:B0-----:R-:W-:-:S06]  /*4180*/  UMOV UR6, URZ ;  /* 0x0000003f00067c82 */ /* 0x001fcc0008000000 */
.L_x_28:
[----:B------:R-:W-:Y:S05]  /*4190*/  @!P1 BRA `(.L_x_29) ;  /* 0x0000000000049947 */ /* 0x000fea0003800000 */
[----:B------:R-:W-:Y:S01]  /*41a0*/  BPT.TRAP 0x1 ;  /* 0x000000040000795c */ /* 0x000fe20000300000 */
.L_x_29:
[----:B------:R2:W-:Y:S04]  /*41b0*/  STL [R1+0x8c], R2 ;  /* 0x00008c0201007387 */ /* 0x0005e80000100800 */
[----:B--2---:R-:W2:Y:S04]  /*41c0*/  LDL R2, [R1+0x70] ;  /* 0x0000700001027983 */ /* 0x004ea80000100800 */
[----:B-----5:R3:W-:Y:S04]  /*41d0*/  STL [R1+0x88], R0 ;  /* 0x0000880001007387 */ /* 0x0207e80000100800 */
[----:B---3--:R-:W3:Y:S01]  /*41e0*/  LDL R0, [R1+0x74] ;  /* 0x0000740001007983 */ /* 0x008ee20000100800 */
[----:B-1----:R-:W-:Y:S01]  /*41f0*/  IMAD.U32 R229, RZ, RZ, UR25 ;  /* 0x00000019ffe57e24 */ /* 0x002fe2000f8e00ff */
[----:B--2---:R-:W-:-:S02]  /*4200*/  ISETP.NE.AND P0, PT, R2, RZ, PT ;  /* 0x000000ff0200720c */ /* 0x004fc40003f05270 */
[----:B------:R1:W5:Y:S11]  /*4210*/  LDL.LU R2, [R1+0x8c] ;  /* 0x00008c0001027983 */ /* 0x0003760000300800 */
[----:B------:R-:W-:-:S05]  /*4220*/  @P0 LEA R229, R229, UR14, 0x3 ;  /* 0x0000000ee5e50c11 */ /* 0x000fca000f8e18ff */
[----:B------:R-:W-:-:S05]  /*4230*/  @P0 VIADD R229, R229, 0x28 ;  /* 0x00000028e5e50836 */ /* 0x000fca0000000000 */
[----:B---3--:R-:W-:Y:S02]  /*4240*/  @P0 PRMT R229, R0, 0x654, R229 ;  /* 0x0000065400e50816 */ /* 0x008fe400000000e5 */
[----:B------:R1:W5:Y:S01]  /*4250*/  LDL.LU R0, [R1+0x88] ;  /* 0x0000880001007983 */ /* 0x0003620000300800 */
[----:B------:R-:W-:Y:S01]  /*4260*/  UISETP.GT.U32.AND UP0, UPT, UR13, 0x1, UPT ;  /* 0x000000010d00788c */ /* 0x000fe2000bf04070 */
[----:B------:R1:W-:Y:S05]  /*4270*/  @P0 SYNCS.ARRIVE.TRANS64.RED.A1T0 RZ, [R229+URZ], RZ ;  /* 0x000000ffe5ff09a7 */ /* 0x0003ea000810043f */
[----:B------:R-:W-:-:S13]  /*4280*/  PLOP3.LUT P0, PT, PT, PT, UP0, 0x80, 0x0 ;  /* 0x000000000000781c */ /* 0x000fda0003f0f008 */
[----:B-1----:R-:W-:Y:S05]  /*4290*/  @P0 BRA `(.L_x_30) ;  /* 0x0000000000040947 */ /* 0x002fea0003800000 */
[----:B------:R-:W-:Y:S01]  /*42a0*/  BPT.TRAP 0x1 ;  /* 0x000000040000795c */ /* 0x000fe20000300000 */
.L_x_30:
[----:B------:R-:W-:Y:S02]  /*42b0*/  UISETP.GT.AND UP2, UPT, UR24, 0x1, UPT ;  /* 0x000000011800788c */ /* 0x000fe4000bf44270 */
[----:B------:R-:W-:Y:S02]  /*42c0*/  UIADD3 UR16, UR16, 0x1, URZ ;  /* 0x0000000110107890 */ /* 0x000fe4000fffe03f */
[----:B------:R-:W-:Y:S02]  /*42d0*/  UIADD3 UR25, UR25, 0x1, URZ ;  /* 0x0000000119197890 */ /* 0x000fe4000fffe03f */
[----:B------:R-:W-:Y:S01]  /*42e0*/  PLOP3.LUT P0, PT, PT, PT, UP2, 0x80, 0x0 ;  /* 0x000000000000781c */ /* 0x000fe20003f0f028 */
[----:B------:R-:W-:Y:S02]  /*42f0*/  UISETP.NE.AND UP0, UPT, UR16, 0x5, UPT ;  /* 0x000000051000788c */ /* 0x000fe4000bf05270 */
[----:B------:R-:W-:Y:S02]  /*4300*/  UIADD3 UR9, UR24, -0x1, URZ ;  /* 0xffffffff18097890 */ /* 0x000fe4000fffe03f */
[----:B------:R-:W-:-:S02]  /*4310*/  USEL UR8, URZ, 0x1, UP0 ;  /* 0x000000013f087887 */ /* 0x000fc40008000000 */
[----:B------:R-:W-:Y:S02]  /*4320*/  UISETP.NE.AND UP1, UPT, UR25, 0x5, UPT ;  /* 0x000000051900788c */ /* 0x000fe4000bf25270 */
[----:B------:R-:W-:Y:S02]  /*4330*/  ULOP3.LUT UR17, UR17, UR8, URZ, 0x3c, !UPT ;  /* 0x0000000811117292 */ /* 0x000fe4000f8e3c3f */
[----:B------:R-:W-:Y:S02]  /*4340*/  USEL UR16, UR16, URZ, UP0 ;  /* 0x0000003f10107287 */ /* 0x000fe40008000000 */
[----:B------:R-:W-:Y:S01]  /*4350*/  USEL UR25, UR25, URZ, UP1 ;  /* 0x0000003f19197287 */ /* 0x000fe20008800000 */
[----:B------:R-:W-:Y:S01]  /*4360*/  UMOV UR8, 0x1 ;  /* 0x0000000100087882 */ /* 0x000fe20000000000 */
[----:B------:R-:W-:Y:S01]  /*4370*/  UMOV UR24, UR9 ;  /* 0x0000000900187c82 */ /* 0x000fe20008000000 */
[----:B------:R-:W-:Y:S09]  /*4380*/  @P0 BRA `(.L_x_31) ;  /* 0xffffffec00300947 */ /* 0x000ff2000383ffff */
.L_x_23:
[----:B------:R-:W-:-:S04]  /*4390*/  UISETP.NE.AND UP0, UPT, UR6, URZ, UPT ;  /* 0x0000003f0600728c */ /* 0x000fc8000bf05270 */
[----:B------:R-:W-:-:S06]  /*43a0*/  USEL UR6, URZ, 0x1, !UP0 ;  /* 0x000000013f067887 */ /* 0x000fcc000c000000 */
[----:B------:R-:W-:-:S13]  /*43b0*/  ISETP.NE.AND P0, PT, RZ, UR6, PT ;  /* 0x00000006ff007c0c */ /* 0x000fda000bf05270 */
[----:B------:R-:W-:Y:S05]  /*43c0*/  @!P0 BRA `(.L_x_32) ;  /* 0x0000000c00c48947 */ /* 0x000fea0003800000 */
[----:B------:R-:W-:Y:S02]  /*43d0*/  WARPGROUP.DEPBAR.LE gsb0, 0x0 ;  /* 0x00008000000079c5 */ /* 0x000fe40000010000 */
[----:B-----5:R-:W-:Y:S01]  /*43e0*/  FADD R227, R25, R227 ;  /* 0x000000e319e37221 */ /* 0x020fe20000000000 */
[----:B------:R-:W-:-:S04]  /*43f0*/  FADD R228, R24, R228 ;  /* 0x000000e418e47221 */ /* 0x000fc80000000000 */
[----:B------:R1:W-:Y:S04]  /*4400*/  STL [R1+0x88], R227 ;  /* 0x000088e301007387 */ /* 0x0003e80000100800 */
[----:B-1----:R-:W2:Y:S04]  /*4410*/  LDL.LU R227, [R1+0x6c] ;  /* 0x00006c0001e37983 */ /* 0x002ea80000300800 */
[----:B--2---:R1:W-:Y:S04]  /*4420*/  STL [R1+0x8c], R227 ;  /* 0x00008ce301007387 */ /* 0x0043e80000100800 */
        /* <DEDUP_REMOVED lines=52> */
[----:B-1----:R-:W2:Y:S01]  /*4770*/  LDL.LU R227, [R1] ;  /* 0x0000000001e37983 */ /* 0x002ea20000300800 */
[----:B------:R-:W-:Y:S01]  /*4780*/  FADD R226, R26, R226 ;  /* 0x000000e21ae27221 */ /* 0x000fe20000000000 */
        /* <DEDUP_REMOVED lines=97> */
[----:B--2---:R-:W-:-:S05]  /*4da0*/  FADD R227, R124, R227 ;  /* 0x000000e37ce37221 */ /* 0x004fca0000000000 */
[----:B------:R1:W-:Y:S04]  /*4db0*/  STL [R1], R227 ;  /* 0x000000e301007387 */ /* 0x0003e80000100800 */
[----:B-1----:R-:W2:Y:S02]  /*4dc0*/  LDL.LU R227, [R1+0xf4] ;  /* 0x0000f40001e37983 */ /* 0x002ea40000300800 */
[----:B--2---:R-:W-:-:S05]  /*4dd0*/  FADD R227, R125, R227 ;  /* 0x000000e37de37221 */ /* 0x004fca0000000000 */
[----:B------:R1:W-:Y:S04]  /*4de0*/  STL [R1+0x4], R227 ;  /* 0x000004e301007387 */ /* 0x0003e80000100800 */
        /* <DEDUP_REMOVED lines=78> */
[----:B-1----:R1:W5:Y:S02]  /*52d0*/  LDL.LU R227, [R1+0x88] ;  /* 0x0000880001e37983 */ /* 0x0023640000300800 */
.L_x_32:
[----:B------:R-:W-:Y:S02]  /*52e0*/  WARPGROUP.DEPBAR.LE gsb0, 0x0 ;  /* 0x00008000000079c5 */ /* 0x000fe40000010000 */
[----:B------:R-:W2:Y:S02]  /*52f0*/  LDC R24, c[0x0][0x28c] ;  /* 0x0000a300ff187b82 */ /* 0x000ea40000000800 */
[----:B--2---:R-:W-:-:S13]  /*5300*/  ISETP.GE.AND P0, PT, R24, 0x1, PT ;  /* 0x000000011800780c */ /* 0x004fda0003f06270 */
[----:B------:R-:W-:Y:S05]  /*5310*/  @!P0 BRA `(.L_x_33) ;  /* 0x0000000000748947 */ /* 0x000fea0003800000 */
[----:B------:R-:W-:-:S06]  /*5320*/  UISETP.NE.AND UP0, UPT, UR23, 0x3, UPT ;  /* 0x000000031700788c */ /* 0x000fcc000bf05270 */
[----:B------:R-:W-:-:S13]  /*5330*/  PLOP3.LUT P0, PT, PT, PT, UP0, 0x80, 0x0 ;  /* 0x000000000000781c */ /* 0x000fda0003f0f008 */
[----:B------:R-:W-:Y:S05]  /*5340*/  @!P0 BRA `(.L_x_34) ;  /* 0x0000000000048947 */ /* 0x000fea0003800000 */
[----:B------:R-:W-:Y:S01]  /*5350*/  BPT.TRAP 0x1 ;  /* 0x000000040000795c */ /* 0x000fe20000300000 */
.L_x_34:
[----:B-----5:R2:W-:Y:S04]  /*5360*/  STL [R1+0x88], R0 ;  /* 0x0000880001007387 */ /* 0x0205e80000100800 */
[----:B--2---:R-:W2:Y:S01]  /*5370*/  LDL R0, [R1+0x70] ;  /* 0x0000700001007983 */ /* 0x004ea20000100800 */
[----:B------:R-:W-:Y:S01]  /*5380*/  BSSY B0, `(.L_x_35) ;  /* 0x0000012000007945 */ /* 0x000fe20003800000 */
[----:B--2---:R-:W-:Y:S02]  /*5390*/  ISETP.NE.AND P0, PT, R0, RZ, PT ;  /* 0x000000ff0000720c */ /* 0x004fe40003f05270 */
[----:B------:R2:W5:Y:S11]  /*53a0*/  LDL.LU R0, [R1+0x88] ;  /* 0x0000880001007983 */ /* 0x0005760000300800 */
[----:B--2---:R-:W-:Y:S05]  /*53b0*/  @!P0 BRA `(.L_x_36) ;  /* 0x0000000000388947 */ /* 0x004fea0003800000 */
[----:B-----5:R2:W-:Y:S04]  /*53c0*/  STL [R1+0x88], R0 ;  /* 0x0000880001007387 */ /* 0x0205e80000100800 */
[----:B--2---:R-:W2:Y:S01]  /*53d0*/  LDL R0, [R1+0x74] ;  /* 0x0000740001007983 */ /* 0x004ea20000100800 */
[----:B------:R-:W-:-:S04]  /*53e0*/  UISETP.LT.AND UP0, UPT, UR12, 0x1, UPT ;  /* 0x000000010c00788c */ /* 0x000fc8000bf01270 */
[----:B------:R-:W-:-:S04]  /*53f0*/  USEL UR8, UR12, 0x1, UP0 ;  /* 0x000000010c087887 */ /* 0x000fc80008000000 */
[----:B------:R-:W-:-:S04]  /*5400*/  UIADD3 UR8, UR5, UR12, -UR8 ;  /* 0x0000000c05087290 */ /* 0x000fc8000fffe808 */
[----:B------:R-:W-:-:S04]  /*5410*/  UIMAD.WIDE.U32 UR6, UR8, -0x33333333, URZ ;  /* 0xcccccccd080678a5 */ /* 0x000fc8000f8e003f */
[----:B------:R-:W-:-:S04]  /*5420*/  USHF.R.U32.HI UR6, URZ, 0x2, UR7 ;  /* 0x000000023f067899 */ /* 0x000fc80008011607 */
[----:B------:R-:W-:-:S04]  /*5430*/  UIMAD UR8, UR6, -0x5, UR8 ;  /* 0xfffffffb060878a4 */ /* 0x000fc8000f8e0208 */
[----:B------:R-:W-:-:S04]  /*5440*/  ULEA UR8, UR8, UR14, 0x3 ;  /* 0x0000000e08087291 */ /* 0x000fc8000f8e183f */
[----:B------:R-:W-:-:S06]  /*5450*/  UIADD3 UR8, UR8, 0x28, URZ ;  /* 0x0000002808087890 */ /* 0x000fcc000fffe03f */
[----:B------:R-:W-:-:S05]  /*5460*/  IMAD.U32 R24, RZ, RZ, UR8 ;  /* 0x00000008ff187e24 */ /* 0x000fca000f8e00ff */
[----:B--2---:R-:W-:Y:S02]  /*5470*/  PRMT R24, R0, 0x654, R24 ;  /* 0x0000065400187816 */ /* 0x004fe40000000018 */
[----:B------:R2:W5:Y:S02]  /*5480*/  LDL.LU R0, [R1+0x88] ;  /* 0x0000880001007983 */ /* 0x0005640000300800 */
[----:B------:R2:W-:Y:S03]  /*5490*/  SYNCS.ARRIVE.TRANS64.RED.A1T0 RZ, [R24+URZ], RZ ;  /* 0x000000ff18ff79a7 */ /* 0x0005e6000810043f */
.L_x_36:
[----:B------:R-:W-:Y:S05]  /*54a0*/  BSYNC B0 ;  /* 0x0000000000007941 */ /* 0x000fea0003800000 */
.L_x_35:
[----:B------:R-:W-:-:S06]  /*54b0*/  UISETP.GT.U32.AND UP0, UPT, UR13, 0x1, UPT ;  /* 0x000000010d00788c */ /* 0x000fcc000bf04070 */
[----:B------:R-:W-:-:S13]  /*54c0*/  PLOP3.LUT P0, PT, PT, PT, UP0, 0x80, 0x0 ;  /* 0x000000000000781c */ /* 0x000fda0003f0f008 */
[----:B------:R-:W-:Y:S05]  /*54d0*/  @P0 BRA `(.L_x_33) ;  /* 0x0000000000040947 */ /* 0x000fea0003800000 */
[----:B------:R-:W-:Y:S01]  /*54e0*/  BPT.TRAP 0x1 ;  /* 0x000000040000795c */ /* 0x000fe20000300000 */
.L_x_33:
[----:B------:R3:W-:Y:S01]  /*54f0*/  STL [R1+0x90], R3 ;  /* 0x0000900301007387 */ /* 0x0007e20000100800 */
[----:B------:R-:W4:Y:S01]  /*5500*/  LDC R28, c[0x0][0x288] ;  /* 0x0000a200ff1c7b82 */ /* 0x000f220000000800 */
[----:B------:R-:W-:Y:S02]  /*5510*/  UIADD3 UR9, UR12, UR5, URZ ;  /* 0x000000050c097290 */ /* 0x000fe4000fffe03f */
[----:B-----5:R0:W-:Y:S01]  /*5520*/  STL [R1+0x8c], R2 ;  /* 0x00008c0201007387 */ /* 0x0201e20000100800 */
[----:B------:R-:W-:Y:S01]  /*5530*/  USHF.R.S32.HI UR10, URZ, 0x1f, UR22 ;  /* 0x0000001f3f0a7899 */ /* 0x000fe20008011416 */
[----:B------:R-:W-:Y:S01]  /*5540*/  ULDC.64 UR14, c[0x0][0x5d0] ;  /* 0x00017400000e7ab9 */ /* 0x000fe20000000a00 */
[----:B------:R-:W-:Y:S01]  /*5550*/  ULDC UR11, c[0x0][0x284] ;  /* 0x0000a100000b7ab9 */ /* 0x000fe20000000800 */
[----:B---3--:R-:W2:Y:S01]  /*5560*/  S2R R3, SR_TID.X ;  /* 0x0000000000037919 */ /* 0x008ea20000002100 */
[----:B0-----:R-:W3:Y:S04]  /*5570*/  LDL.LU R2, [R1+0x80] ;  /* 0x0000800001027983 */ /* 0x001ee80000300800 */
[----:B------:R0:W-:Y:S04]  /*5580*/  STL [R1+0x88], R0 ;  /* 0x0000880001007387 */ /* 0x0001e80000100800 */
[----:B0-----:R-:W3:Y:S01]  /*5590*/  LDL.LU R0, [R1+0x84] ;  /* 0x0000840001007983 */ /* 0x001ee20000300800 */
[----:B------:R-:W-:-:S02]  /*55a0*/  UISETP.GT.U32.AND UP0, UPT, UR9, 0x4, UPT ;  /* 0x000000040900788c */ /* 0x000fc4000bf04070 */
[----:B------:R-:W-:Y:S01]  /*55b0*/  UISETP.GE.U32.AND UP1, UPT, UR12, 0x5, UPT ;  /* 0x000000050c00788c */ /* 0x000fe2000bf26070 */
[--C-:B--2---:R-:W-:Y:S02]  /*55c0*/  SHF.R.U32.HI R24, RZ, 0x2, R3.reuse ;  /* 0x00000002ff187819 */ /* 0x104fe40000011603 */
[----:B------:R-:W-:Y:S02]  /*55d0*/  LOP3.LUT R26, R3, 0x60, RZ, 0xc0, !PT ;  /* 0x00000060031a7812 */ /* 0x000fe400078ec0ff */
[----:B------:R-:W-:Y:S02]  /*55e0*/  SHF.R.U32.HI R27, RZ, 0x7, R3 ;  /* 0x00000007ff1b7819 */ /* 0x000fe40000011603 */
[----:B------:R-:W-:Y:S02]  /*55f0*/  LOP3.LUT R25, R24, 0x7, RZ, 0xc0, !PT ;  /* 0x0000000718197812 */ /* 0x000fe400078ec0ff */
[----:B------:R-:W-:Y:S02]  /*5600*/  SHF.R.U32.HI R26, RZ, 0x1, R26 ;  /* 0x00000001ff1a7819 */ /* 0x000fe4000001161a */
[----:B------:R-:W-:-:S02]  /*5610*/  LOP3.LUT R24, R27, 0x1, RZ, 0xc0, !PT ;  /* 0x000000011b187812 */ /* 0x000fc400078ec0ff */
[----:B------:R-:W-:-:S03]  /*5620*/  IADD3 R29, RZ, -R26, -R25 ;  /* 0x8000001aff1d7210 */ /* 0x000fc60007ffe819 */
[C---:B------:R-:W-:Y:S02]  /*5630*/  IMAD.SHL.U32 R30, R24.reuse, 0x40, RZ ;  /* 0x00000040181e7824 */ /* 0x040fe400078e00ff */
[----:B------:R-:W-:Y:S02]  /*5640*/  IMAD R29, R24, -0x40, R29 ;  /* 0xffffffc0181d7824 */ /* 0x000fe400078e021d */
[----:B------:R-:W-:Y:S01]  /*5650*/  IMAD.SHL.U32 R24, R3, 0x2, RZ ;  /* 0x0000000203187824 */ /* 0x000fe200078e00ff */
[----:B------:R-:W-:-:S04]  /*5660*/  LOP3.LUT R27, R30, 0x40, R25, 0xe2, !PT ;  /* 0x000000401e1b7812 */ /* 0x000fc800078ee219 */
[----:B------:R-:W-:Y:S02]  /*5670*/  LOP3.LUT R30, R24, 0x6, RZ, 0xc0, !PT ;  /* 0x00000006181e7812 */ /* 0x000fe400078ec0ff */
[----:B------:R-:W-:Y:S02]  /*5680*/  LOP3.LUT R24, R3, 0x3, RZ, 0xc0, !PT ;  /* 0x0000000303187812 */ /* 0x000fe400078ec0ff */
[----:B------:R0:W5:Y:S01]  /*5690*/  LDL.LU R3, [R1+0x90] ;  /* 0x0000900001037983 */ /* 0x0001620000300800 */
[----:B------:R-:W-:Y:S02]  /*56a0*/  UIMAD.WIDE.U32 UR6, UR9, -0x33333333, URZ ;  /* 0xcccccccd090678a5 */ /* 0x000fe4000f8e003f */
[----:B----4-:R-:W-:Y:S02]  /*56b0*/  IMAD R34, R24, -0x2, R28 ;  /* 0xfffffffe18227824 */ /* 0x010fe400078e021c */
[----:B---3--:R-:W-:Y:S01]  /*56c0*/  IMAD.SHL.U32 R35, R2, 0x100, RZ ;  /* 0x0000010002237824 */ /* 0x008fe200078e00ff */
[----:B------:R-:W-:-:S02]  /*56d0*/  PRMT R30, R30, 0x6540, R2 ;  /* 0x000065401e1e7816 */ /* 0x000fc40000000002 */
[----:B------:R0:W5:Y:S01]  /*56e0*/  LDL.LU R2, [R1+0x8c] ;  /* 0x00008c0001027983 */ /* 0x0001620000300800 */
[----:B------:R-:W-:Y:S01]  /*56f0*/  UIMAD UR5, UR10, UR14, URZ ;  /* 0x0000000e0a0572a4 */ /* 0x000fe2000f8e023f */
[----:B------:R-:W-:Y:S01]  /*5700*/  ISETP.GE.AND P0, PT, R35, R28, PT ;  /* 0x0000001c2300720c */ /* 0x000fe20003f06270 */
[----:B------:R-:W-:Y:S01]  /*5710*/  UISETP.LT.U32.AND UP0, UPT, UR12, 0x5, UP0 ;  /* 0x000000050c00788c */ /* 0x000fe20008701070 */
[----:B------:R-:W-:Y:S01]  /*5720*/  SHF.R.S32.HI R31, RZ, 0x1f, R30 ;  /* 0x0000001fff1f7819 */ /* 0x000fe2000001141e */
[----:B------:R-:W-:Y:S01]  /*5730*/  UIMAD UR8, UR22, UR15, UR5 ;  /* 0x0000000f160872a4 */ /* 0x000fe2000f8e0205 */
[----:B------:R-:W-:Y:S01]  /*5740*/  IMAD.U32 R25, RZ, RZ, UR14 ;  /* 0x0000000eff197e24 */ /* 0x000fe2000f8e00ff */
[----:B------:R-:W-:Y:S02]  /*5750*/  USEL UR5, URZ, 0x1, !UP0 ;  /* 0x000000013f057887 */ /* 0x000fe4000c000000 */
[----:B------:R-:W-:Y:S01]  /*5760*/  USHF.R.U32.HI UR6, URZ, 0x2, UR7 ;  /* 0x000000023f067899 */ /* 0x000fe20008011607 */
[----:B------:R-:W-:-:S02]  /*5770*/  IMAD.SHL.U32 R28, R0, 0x80, RZ ;  /* 0x00000080001c7824 */ /* 0x000fc400078e00ff */
[----:B------:R-:W-:Y:S02]  /*5780*/  IMAD.WIDE R32, R0, 0x80, RZ ;  /* 0x0000008000207825 */ /* 0x000fe400078e02ff */
[----:B------:R0:W5:Y:S01]  /*5790*/  LDL.LU R0, [R1+0x88] ;  /* 0x0000880001007983 */ /* 0x0001620000300800 */
[C---:B------:R-:W-:Y:S01]  /*57a0*/  ISETP.GE.OR P0, PT, R28.reuse, UR11, P0 ;  /* 0x0000000b1c007c0c */ /* 0x040fe20008706670 */
[----:B------:R-:W-:Y:S01]  /*57b0*/  ULOP3.LUT UR4, UR4, UR5, URZ, 0x3c, !UPT ;  /* 0x0000000504047292 */ /* 0x000fe2000f8e3c3f */
[----:B------:R-:W-:Y:S01]  /*57c0*/  IMAD.WIDE.U32 R24, R25, UR22, R30 ;  /* 0x0000001619187c25 */ /* 0x000fe2000f8e001e */
[----:B------:R-:W-:Y:S01]  /*57d0*/  UIMAD UR5, UR6, -0x5, UR9 ;  /* 0xfffffffb060578a4 */ /* 0x000fe2000f8e0209 */
[----:B------:R-:W-:Y:S01]  /*57e0*/  IADD3 R38, -R28, UR11, R29 ;  /* 0x0000000b1c267c10 */ /* 0x000fe2000fffe11d */
[----:B------:R-:W-:Y:S01]  /*57f0*/  @UP1 ULOP3.LUT UR4, UR4, 0x1, UR6, 0x78, !UPT ;  /* 0x0000000104041892 */ /* 0x000fe2000f8e7806 */
[----:B------:R-:W-:Y:S01]  /*5800*/  VIADD R25, R25, UR8 ;  /* 0x0000000819197c36 */ /* 0x000fe20008000000 */
[----:B------:R-:W-:Y:S01]  /*5810*/  LOP3.LUT R39, R32, R27, R26, 0xfe, !PT ;  /* 0x0000001b20277212 */ /* 0x000fe200078efe1a */
[----:B------:R-:W-:-:S02]  /*5820*/  IMAD.IADD R35, R34, 0x1, -R35 ;  /* 0x0000000122237824 */ /* 0x000fc400078e0a23 */
[----:B------:R-:W-:-:S03]  /*5830*/  IMAD.MOV.U32 R34, RZ, RZ, -0x1 ;  /* 0xffffffffff227424 */ /* 0x000fc600078e00ff */
[----:B0-----:R-:W-:Y:S05]  /*5840*/  @P0 BRA `(.L_x_37) ;  /* 0x0000008c00880947 */ /* 0x001fea0003800000 */
[----:B------:R-:W0:Y:S01]  /*5850*/  LDC.64 R28, c[0x0][0x5c8] ;  /* 0x00017200ff1c7b82 */ /* 0x000e220000000a00 */
[----:B------:R-:W-:Y:S01]  /*5860*/  ULDC.64 UR6, c[0x0][0x5c0] ;  /* 0x0001700000067ab9 */ /* 0x000fe20000000a00 */
[----:B------:R-:W-:Y:S01]  /*5870*/  BSSY B0, `(.L_x_37) ;  /* 0x00008df000007945 */ /* 0x000fe20003800000 */
[-C--:B0-----:R-:W-:Y:S02]  /*5880*/  IMAD R26, R33, R28.reuse, RZ ;  /* 0x0000001c211a7224 */ /* 0x081fe400078e02ff */
[----:B------:R-:W-:-:S04]  /*5890*/  IMAD.WIDE.U32 R24, R39, R28, R24 ;  /* 0x0000001c27187225 */ /* 0x000fc800078e0018 */
[----:B------:R-:W-:Y:S01]  /*58a0*/  IMAD R27, R39, R29, R26 ;  /* 0x0000001d271b7224 */ /* 0x000fe200078e021a */
[----:B------:R-:W-:Y:S02]  /*58b0*/  LEA R26, P0, R28, R24, 0x3 ;  /* 0x000000181c1a7211 */ /* 0x000fe400078018ff */
[----:B------:R-:W-:Y:S01]  /*58c0*/  IADD3 R24, P1, R24, UR6, RZ ;  /* 0x0000000618187c10 */ /* 0x000fe2000ff3e0ff */
[----:B------:R-:W-:Y:S01]  /*58d0*/  IMAD.IADD R27, R25, 0x1, R27 ;  /* 0x00000001191b7824 */ /* 0x000fe200078e021b */
[----:B------:R-:W-:-:S04]  /*58e0*/  IADD3 R26, P3, R26, UR6, RZ ;  /* 0x000000061a1a7c10 */ /* 0x000fc8000ff7e0ff */
[----:B------:R-:W-:Y:S02]  /*58f0*/  LEA.HI.X R28, R28, R27, R29, 0x3, P0 ;  /* 0x0000001b1c1c7211 */ /* 0x000fe400000f1c1d */
[----:B------:R-:W-:Y:S02]  /*5900*/  FSETP.NEU.AND P0, PT, RZ, UR21, PT ;  /* 0x00000015ff007c0b */ /* 0x000fe4000bf0d000 */
[----:B------:R-:W-:Y:S02]  /*5910*/  IADD3.X R25, R27, UR7, RZ, P1, !PT ;  /* 0x000000071b197c10 */ /* 0x000fe40008ffe4ff */
[----:B------:R-:W-:-:S09]  /*5920*/  IADD3.X R27, R28, UR7, RZ, P3, !PT ;  /* 0x000000071c1b7c10 */ /* 0x000fd20009ffe4ff */
[----:B------:R-:W-:Y:S05]  /*5930*/  @!P0 BRA `(.L_x_38) ;  /* 0x0000006800d08947 */ /* 0x000fea0003800000 */
[----:B------:R-:W-:Y:S01]  /*5940*/  ULDC.64 UR8, c[0x0][0x5b8] ;  /* 0x00016e0000087ab9 */ /* 0x000fe20000000a00 */
[----:B------:R-:W-:Y:S01]  /*5950*/  ISETP.GE.AND P0, PT, R38, 0x1, PT ;  /* 0x000000012600780c */ /* 0x000fe20003f06270 */
[----:B------:R-:W-:Y:S02]  /*5960*/  UIMAD UR6, UR10, UR8, URZ ;  /* 0x000000080a0672a4 */ /* 0x000fe4000f8e023f */
[----:B------:R-:W-:Y:S01]  /*5970*/  IMAD.U32 R29, RZ, RZ, UR8 ;  /* 0x00000008ff1d7e24 */ /* 0x000fe2000f8e00ff */
[----:B------:R-:W-:Y:S01]  /*5980*/  BSSY B1, `(.L_x_39) ;  /* 0x000000f000017945 */ /* 0x000fe20003800000 */
[----:B------:R-:W-:Y:S01]  /*5990*/  ISETP.LT.OR P4, PT, R35, 0x1, !P0 ;  /* 0x000000012300780c */ /* 0x000fe20004781670 */
[----:B------:R-:W-:Y:S02]  /*59a0*/  UIMAD UR6, UR22, UR9, UR6 ;  /* 0x00000009160672a4 */ /* 0x000fe4000f8e0206 */
[----:B------:R-:W-:Y:S01]  /*59b0*/  IMAD.WIDE.U32 R30, R29, UR22, R30 ;  /* 0x000000161d1e7c25 */ /* 0x000fe2000f8e001e */
[----:B------:R-:W-:-:S03]  /*59c0*/  ULDC.64 UR8, c[0x0][0x5a8] ;  /* 0x00016a0000087ab9 */ /* 0x000fc60000000a00 */
[----:B------:R-:W-:Y:S01]  /*59d0*/  VIADD R31, R31, UR6 ;  /* 0x000000061f1f7c36 */ /* 0x000fe20008000000 */
[----:B------:R-:W-:Y:S02]  /*59e0*/  ULDC.64 UR6, c[0x0][0x5b0] ;  /* 0x00016c0000067ab9 */ /* 0x000fe40000000a00 */
[----:B------:R-:W-:Y:S02]  /*59f0*/  IMAD R36, R33, UR6, RZ ;  /* 0x0000000621247c24 */ /* 0x000fe4000f8e02ff */
[----:B------:R-:W-:-:S04]  /*5a00*/  IMAD.WIDE.U32 R28, R39, UR6, R30 ;  /* 0x00000006271c7c25 */ /* 0x000fc8000f8e001e */
[--C-:B------:R-:W-:Y:S01]  /*5a10*/  IMAD R37, R39, UR7, R36.reuse ;  /* 0x0000000727257c24 */ /* 0x100fe2000f8e0224 */
[----:B------:R-:W-:Y:S02]  /*5a20*/  IADD3 R28, P1, R28, UR8, RZ ;  /* 0x000000081c1c7c10 */ /* 0x000fe4000ff3e0ff */
[----:B------:R-:W-:Y:S02]  /*5a30*/  PRMT R36, RZ, 0x7610, R36 ;  /* 0x00007610ff247816 */ /* 0x000fe40000000024 */
[----:B------:R-:W-:Y:S01]  /*5a40*/  IADD3.X R29, R29, UR9, R37, P1, !PT ;  /* 0x000000091d1d7c10 */ /* 0x000fe20008ffe425 */
[----:B------:R-:W-:Y:S08]  /*5a50*/  @P4 BRA `(.L_x_40) ;  /* 0x0000000000044947 */ /* 0x000ff00003800000 */
[----:B------:R0:W5:Y:S02]  /*5a60*/  LDG.E.U8 R36, desc[UR18][R28.64] ;  /* 0x000000121c247981 */ /* 0x000164000c1e1100 */
.L_x_40:
[----:B------:R-:W-:Y:S05]  /*5a70*/  BSYNC B1 ;  /* 0x0000000000017941 */ /* 0x000fea0003800000 */
.L_x_39:
[----:B-----5:R-:W-:Y:S01]  /*5a80*/  LOP3.LUT R36, R36, 0xff, RZ, 0xc0, !PT ;  /* 0x000000ff24247812 */ /* 0x020fe200078ec0ff */
[----:B------:R-:W-:Y:S01]  /*5a90*/  BSSY B1, `(.L_x_41) ;  /* 0x000000b000017945 */ /* 0x000fe20003800000 */
[----:B------:R-:W-:Y:S02]  /*5aa0*/  ISETP.LT.OR P3, PT, R35, 0x2, !P0 ;  /* 0x000000022300780c */ /* 0x000fe40004761670 */
[----:B------:R-:W-:-:S05]  /*5ab0*/  F2FP.F16.E5M2.UNPACK_B R36, R36 ;  /* 0x00000024ff24723e */ /* 0x000fca00020004ff */
[----:B------:R-:W-:-:S05]  /*5ac0*/  HADD2.F32 R36, -RZ, R36.H0_H0 ;  /* 0x20000024ff247230 */ /* 0x000fca0000004100 */
[----:B------:R-:W-:Y:S01]  /*5ad0*/  FMUL R37, R36, UR21 ;  /* 0x0000001524257c20 */ /* 0x000fe20008400000 */
[----:B------:R-:W-:-:S03]  /*5ae0*/  PRMT R36, RZ, 0x7610, R36 ;  /* 0x00007610ff247816 */ /* 0x000fc60000000024 */
[----:B------:R-:W-:-:S05]  /*5af0*/  FFMA R37, R228, UR20, R37 ;  /* 0x00000014e4257c23 */ /* 0x000fca0008000025 */
[----:B------:R-:W-:-:S05]  /*5b00*/  F2FP.SATFINITE.E5M2.F32.PACK_AB_MERGE_C R37, RZ, R37, RZ ;  /* 0x00000025ff25723e */ /* 0x000fca00048060ff */
[----:B------:R2:W-:Y:S01]  /*5b10*/  @!P4 STG.E.U8 desc[UR18][R24.64], R37 ;  /* 0x000000251800c986 */ /* 0x0005e2000c101112 */
[----:B------:R-:W-:Y:S05]  /*5b20*/  @P3 BRA `(.L_x_42) ;  /* 0x0000000000043947 */ /* 0x000fea0003800000 */
[----:B------:R3:W5:Y:S02]  /*5b30*/  LDG.E.U8 R36, desc[UR18][R28.64+0x1] ;  /* 0x000001121c247981 */ /* 0x000764000c1e1100 */
.L_x_42:
[----:B------:R-:W-:Y:S05]  /*5b40*/  BSYNC B1 ;  /* 0x0000000000017941 */ /* 0x000fea0003800000 */
.L_x_41:
[----:B-----5:R-:W-:Y:S01]  /*5b50*/  LOP3.LUT R36, R36, 0xff, RZ, 0xc0, !PT ;  /* 0x000000ff24247812 */ /* 0x020fe200078ec0ff */
[----:B------:R-:W-:Y:S01]  /*5b60*/  BSSY B1, `(.L_x_43) ;  /* 0x0000013000017945 */ /* 0x000fe20003800000 */
[----:B--2---:R-:W-:Y:S02]  /*5b70*/  IADD3 R37, P1, R39, 0x8, RZ ;  /* 0x0000000827257810 */ /* 0x004fe40007f3e0ff */
[----:B------:R-:W-:-:S03]  /*5b80*/  F2FP.F16.E5M2.UNPACK_B R36, R36 ;  /* 0x00000024ff24723e */ /* 0x000fc600020004ff */
[----:B------:R-:W-:Y:S01]  /*5b90*/  IMAD.X R32, RZ, RZ, R33, P1 ;  /* 0x000000ffff207224 */ /* 0x000fe200008e0621 */
[----:B------:R-:W-:Y:S01]  /*5ba0*/  ISETP.GE.AND P1, PT, R38, 0x9, PT ;  /* 0x000000092600780c */ /* 0x000fe20003f26270 */
[----:B------:R-:W-:Y:S02]  /*5bb0*/  HADD2.F32 R36, -RZ, R36.H0_H0 ;  /* 0x20000024ff247230 */ /* 0x000fe40000004100 */
[----:B------:R-:W-:Y:S01]  /*5bc0*/  IMAD R32, R32, UR6, RZ ;  /* 0x0000000620207c24 */ /* 0x000fe2000f8e02ff */
[----:B------:R-:W-:Y:S01]  /*5bd0*/  ISETP.LT.OR P5, PT, R35, 0x1, !P1 ;  /* 0x000000012300780c */ /* 0x000fe20004fa1670 */
[----:B------:R-:W-:-:S04]  /*5be0*/  IMAD.WIDE.U32 R30, R37, UR6, R30 ;  /* 0x00000006251e7c25 */ /* 0x000fc8000f8e001e */
[----:B------:R-:W-:Y:S01]  /*5bf0*/  FMUL R36, R36, UR21 ;  /* 0x0000001524247c20 */ /* 0x000fe20008400000 */
[----:B------:R-:W-:-:S03]  /*5c00*/  IMAD R37, R37, UR7, R32 ;  /* 0x0000000725257c24 */ /* 0x000fc6000f8e0220 */
[----:B------:R-:W-:Y:S01]  /*5c10*/  FFMA R36, R227, UR20, R36 ;  /* 0x00000014e3247c23 */ /* 0x000fe20008000024 */
[----:B------:R-:W-:Y:S02]  /*5c20*/  IADD3 R30, P4, R30, UR8, RZ ;  /* 0x000000081e1e7c10 */ /* 0x000fe4000ff9e0ff */
[----:B------:R-:W-:Y:S02]  /*5c30*/  PRMT R32, RZ, 0x7610, R32 ;  /* 0x00007610ff207816 */ /* 0x000fe40000000020 */
[----:B------:R-:W-:Y:S02]  /*5c40*/  F2FP.SATFINITE.E5M2.F32.PACK_AB_MERGE_C R33, RZ, R36, RZ ;  /* 0x00000024ff21723e */ /* 0x000fe400048060ff */
[----:B------:R-:W-:-:S03]  /*5c50*/  IADD3.X R31, R31, UR9, R37, P4, !PT ;  /* 0x000000091f1f7c10 */ /* 0x000fc6000a7fe425 */
[----:B------:R2:W-:Y:S01]  /*5c60*/  @!P3 STG.E.U8 desc[UR18][R24.64+0x1], R33 ;  /* 0x000001211800b986 */ /* 0x0005e2000c101112 */
[----:B------:R-:W-:Y:S05]  /*5c70*/  @P5 BRA `(.L_x_44) ;  /* 0x0000000000045947 */ /* 0x000fea0003800000 */
[----:B------:R4:W5:Y:S02]  /*5c80*/  LDG.E.U8 R32, desc[UR18][R30.64] ;  /* 0x000000121e207981 */ /* 0x000964000c1e1100 */
.L_x_44:
[----:B------:R-:W-:Y:S05]  /*5c90*/  BSYNC B1 ;  /* 0x0000000000017941 */ /* 0x000fea0003800000 */
.L_x_43:
[----:B-----5:R-:W-:Y:S01]  /*5ca0*/  LOP3.LUT R32, R32, 0xff, RZ, 0xc0, !PT ;  /* 0x000000ff20207812 */ /* 0x020fe200078ec0ff */
[----:B------:R-:W-:Y:S01]  /*5cb0*/  BSSY B1, `(.L_x_45) ;  /* 0x000000b000017945 */ /* 0x000fe20003800000 */
[----:B------:R-:W-:Y:S02]  /*5cc0*/  ISETP.LT.OR P3, PT, R35, 0x2, !P1 ;  /* 0x000000022300780c */ /* 0x000fe40004f61670 */
[----:B------:R-:W-:-:S05]  /*5cd0*/  F2FP.F16.E5M2.UNPACK_B R32, R32 ;  /* 0x00000020ff20723e */ /* 0x000fca00020004ff */
[----:B------:R-:W-:-:S05]  /*5ce0*/  HADD2.F32 R32, -RZ, R32.H0_H0 ;  /* 0x20000020ff207230 */ /* 0x000fca0000004100 */
[----:B--2---:R-:W-:Y:S01]  /*5cf0*/  FMUL R33, R32, UR21 ;  /* 0x0000001520217c20 */ /* 0x004fe20008400000 */
[----:B------:R-:W-:-:S03]  /*5d00*/  PRMT R32, RZ, 0x7610, R32 ;  /* 0x00007610ff207816 */ /* 0x000fc60000000020 */
[----:B------:R-:W-:-:S05]  /*5d10*/  FFMA R33, R226, UR20, R33 ;  /* 0x00000014e2217c23 */ /* 0x000fca0008000021 */
[----:B------:R-:W-:-:S05]  /*5d20*/  F2FP.SATFINITE.E5M2.F32.PACK_AB_MERGE_C R33, RZ, R33, RZ ;  /* 0x00000021ff21723e */ /* 0x000fca00048060ff */
[----:B------:R2:W-:Y:S01]  /*5d30*/  @!P5 STG.E.U8 desc[UR18][R26.64], R33 ;  /* 0x000000211a00d986 */ /* 0x0005e2000c101112 */
[----:B------:R-:W-:Y:S05]  /*5d40*/  @P3 BRA `(.L_x_46) ;  /* 0x0000000000043947 */ /* 0x000fea0003800000 */
[----:B------:R0:W5:Y:S02]  /*5d50*/  LDG.E.U8 R32, desc[UR18][R30.64+0x1] ;  /* 0x000001121e207981 */ /* 0x000164000c1e1100 */
.L_x_46:
[----:B------:R-:W-:Y:S05]  /*5d60*/  BSYNC B1 ;  /* 0x0000000000017941 */ /* 0x000fea0003800000 */
.L_x_45:
[----:B-----5:R-:W-:Y:S01]  /*5d70*/  LOP3.LUT R32, R32, 0xff, RZ, 0xc0, !PT ;  /* 0x000000ff20207812 */ /* 0x020fe200078ec0ff */
[----:B------:R-:W-:Y:S01]  /*5d80*/  BSSY B1, `(.L_x_47) ;  /* 0x000000b000017945 */ /* 0x000fe20003800000 */
[----:B------:R-:W-:Y:S02]  /*5d90*/  ISETP.LT.OR P4, PT, R35, 0x9, !P0 ;  /* 0x000000092300780c */ /* 0x000fe40004781670 */
[----:B------:R-:W-:-:S05]  /*5da0*/  F2FP.F16.E5M2.UNPACK_B R32, R32 ;  /* 0x00000020ff20723e */ /* 0x000fca00020004ff */
[----:B------:R-:W-:-:S05]  /*5db0*/  HADD2.F32 R32, -RZ, R32.H0_H0 ;  /* 0x20000020ff207230 */ /* 0x000fca0000004100 */
[----:B------:R-:W-:-:S04]  /*5dc0*/  FMUL R32, R32, UR21 ;  /* 0x0000001520207c20 */ /* 0x000fc80008400000 */
[----:B------:R-:W-:-:S05]  /*5dd0*/  FFMA R32, R225, UR20, R32 ;  /* 0x00000014e1207c23 */ /* 0x000fca0008000020 */
[----:B--2---:R-:W-:Y:S02]  /*5de0*/  F2FP.SATFINITE.E5M2.F32.PACK_AB_MERGE_C R33, RZ, R32, RZ ;  /* 0x00000020ff21723e */ /* 0x004fe400048060ff */
[----:B------:R-:W-:-:S03]  /*5df0*/  PRMT R32, RZ, 0x7610, R32 ;  /* 0x00007610ff207816 */ /* 0x000fc60000000020 */
[----:B------:R2:W-:Y:S01]  /*5e00*/  @!P3 STG.E.U8 desc[UR18][R26.64+0x1], R33 ;  /* 0x000001211a00b986 */ /* 0x0005e2000c101112 */
[----:B------:R-:W-:Y:S05]  /*5e10*/  @P4 BRA `(.L_x_48) ;  /* 0x0000000000044947 */ /* 0x000fea0003800000 */
[----:B------:R0:W5:Y:S02]  /*5e20*/  LDG.E.U8 R32, desc[UR18][R28.64+0x8] ;  /* 0x000008121c207981 */ /* 0x000164000c1e1100 */
.L_x_48:
[----:B------:R-:W-:Y:S05]  /*5e30*/  BSYNC B1 ;  /* 0x0000000000017941 */ /* 0x000fea0003800000 */
.L_x_47:
        /* <DEDUP_REMOVED lines=12> */
.L_x_50:
[----:B------:R-:W-:Y:S05]  /*5f00*/  BSYNC B1 ;  /* 0x0000000000017941 */ /* 0x000fea0003800000 */
.L_x_49:
        /* <DEDUP_REMOVED lines=12> */
.L_x_52:
[----:B------:R-:W-:Y:S05]  /*5fd0*/  BSYNC B1 ;  /* 0x0000000000017941 */ /* 0x000fea0003800000 */
.L_x_51:
        /* <DEDUP_REMOVED lines=12> */
.L_x_54:
[----:B------:R-:W-:Y:S05]  /*60a0*/  BSYNC B1 ;  /* 0x0000000000017941 */ /* 0x000fea0003800000 */
.L_x_53:
        /* <DEDUP_REMOVED lines=12> */
.L_x_56:
[----:B------:R-:W-:Y:S05]  /*6170*/  BSYNC B1 ;  /* 0x0000000000017941 */ /* 0x000fea0003800000 */
.L_x_55:
        /* <DEDUP_REMOVED lines=12> */
.L_x_58:
[----:B------:R-:W-:Y:S05]  /*6240*/  BSYNC B1 ;  /* 0x0000000000017941 */ /* 0x000fea0003800000 */
.L_x_57:
        /* <DEDUP_REMOVED lines=12> */
.L_x_60:
[----:B------:R-:W-:Y:S05]  /*6310*/  BSYNC B1 ;  /* 0x0000000000017941 */ /* 0x000fea0003800000 */
.L_x_59:
        /* <DEDUP_REMOVED lines=12> */
.L_x_62:
[----:B------:R-:W-:Y:S05]  /*63e0*/  BSYNC B1 ;  /* 0x0000000000017941 */ /* 0x000fea0003800000 */
.L_x_61:
        /* <DEDUP_REMOVED lines=12> */
.L_x_64:
[----:B------:R-:W-:Y:S05]  /*64b0*/  BSYNC B1 ;  /* 0x0000000000017941 */ /* 0x000fea0003800000 */
.L_x_63:
        /* <DEDUP_REMOVED lines=12> */
.L_x_66:
[----:B------:R-:W-:Y:S05]  /*6580*/  BSYNC B1 ;  /* 0x0000000000017941 */ /* 0x000fea0003800000 */
.L_x_65:
        /* <DEDUP_REMOVED lines=12> */
.L_x_68:
[----:B------:R-:W-:Y:S05]  /*6650*/  BSYNC B1 ;  /* 0x0000000000017941 */ /* 0x000fea0003800000 */
.L_x_67:
        /* <DEDUP_REMOVED lines=12> */
.L_x_70:
[----:B------:R-:W-:Y:S05]  /*6720*/  BSYNC B1 ;  /* 0x0000000000017941 */ /* 0x000fea0003800000 */
.L_x_69:
        /* <DEDUP_REMOVED lines=12> */
.L_x_72:
[----:B------:R-:W-:Y:S05]  /*67f0*/  BSYNC B1 ;  /* 0x0000000000017941 */ /* 0x000fea0003800000 */
.L_x_71:
        /* <DEDUP_REMOVED lines=12> */
.L_x_74:
[----:B------:R-:W-:Y:S05]  /*68c0*/  BSYNC B1 ;  /* 0x0000000000017941 */ /* 0x000fea0003800000 */
.L_x_73:
        /* <DEDUP_REMOVED lines=12> */
.L_x_76:
[----:B------:R-:W-:Y:S05]  /*6990*/  BSYNC B1 ;  /* 0x0000000000017941 */ /* 0x000fea0003800000 */
.L_x_75:
        /* <DEDUP_REMOVED lines=12> */
.L_x_78:
[----:B------:R-:W-:Y:S05]  /*6a60*/  BSYNC B1 ;  /* 0x0000000000017941 */ /* 0x000fea0003800000 */
.L_x_77:
        /* <DEDUP_REMOVED lines=12> */
.L_x_80:
[----:B------:R-:W-:Y:S05]  /*6b30*/  BSYNC B1 ;  /* 0x0000000000017941 */ /* 0x000fea0003800000 */
.L_x_79:
        /* <DEDUP_REMOVED lines=12> */
.L_x_82:
[----:B------:R-:W-:Y:S05]  /*6c00*/  BSYNC B1 ;  /* 0x0000000000017941 */ /* 0x000fea0003800000 */
.L_x_81:
        /* <DEDUP_REMOVED lines=12> */
.L_x_84:
[----:B------:R-:W-:Y:S05]  /*6cd0*/  BSYNC B1 ;  /* 0x0000000000017941 */ /* 0x000fea0003800000 */
.L_x_83:
        /* <DEDUP_REMOVED lines=12> */
.L_x_86:
[----:B------:R-:W-:Y:S05]  /*6da0*/  BSYNC B1 ;  /* 0x0000000000017941 */ /* 0x000fea0003800000 */
.L_x_85:
        /* <DEDUP_REMOVED lines=12> */
.L_x_88:
[----:B------:R-:W-:Y:S05]  /*6e70*/  BSYNC B1 ;  /* 0x0000000000017941 */ /* 0x000fea0003800000 */
.L_x_87:
        /* <DEDUP_REMOVED lines=12> */
.L_x_90:
[----:B------:R-:W-:Y:S05]  /*6f40*/  BSYNC B1 ;  /* 0x0000000000017941 */ /* 0x000fea0003800000 */
.L_x_89:
        /* <DEDUP_REMOVED lines=12> */
.L_x_92:
[----:B------:R-:W-:Y:S05]  /*7010*/  BSYNC B1 ;  /* 0x0000000000017941 */ /* 0x000fea0003800000 */
.L_x_91:
        /* <DEDUP_REMOVED lines=12> */
.L_x_94:
[----:B------:R-:W-:Y:S05]  /*70e0*/  BSYNC B1 ;  /* 0x0000000000017941 */ /* 0x000fea0003800000 */
.L_x_93:
        /* <DEDUP_REMOVED lines=12> */
.L_x_96:
[----:B------:R-:W-:Y:S05]  /*71b0*/  BSYNC B1 ;  /* 0x0000000000017941 */ /* 0x000fea0003800000 */
.L_x_95:
        /* <DEDUP_REMOVED lines=12> */
.L_x_98:
[----:B------:R-:W-:Y:S05]  /*7280*/  BSYNC B1 ;  /* 0x0000000000017941 */ /* 0x000fea0003800000 */
.L_x_97:
        /* <DEDUP_REMOVED lines=12> */
.L_x_100:
[----:B------:R-:W-:Y:S05]  /*7350*/  BSYNC B1 ;  /* 0x0000000000017941 */ /* 0x000fea0003800000 */
.L_x_99:
        /* <DEDUP_REMOVED lines=12> */
.L_x_102:
[----:B------:R-:W-:Y:S05]  /*7420*/  BSYNC B1 ;  /* 0x0000000000017941 */ /* 0x000fea0003800000 */
.L_x_101:
        /* <DEDUP_REMOVED lines=12> */
.L_x_104:
[----:B------:R-:W-:Y:S05]  /*74f0*/  BSYNC B1 ;  /* 0x0000000000017941 */ /* 0x000fea0003800000 */
.L_x_103:
        /* <DEDUP_REMOVED lines=12> */
.L_x_106:
[----:B------:R-:W-:Y:S05]  /*75c0*/  BSYNC B1 ;  /* 0x0000000000017941 */ /* 0x000fea0003800000 */
.L_x_105:
        /* <DEDUP_REMOVED lines=12> */
.L_x_108:
[----:B------:R-:W-:Y:S05]  /*7690*/  BSYNC B1 ;  /* 0x0000000000017941 */ /* 0x000fea0003800000 */
.L_x_107:
        /* <DEDUP_REMOVED lines=12> */
.L_x_110:
[----:B------:R-:W-:Y:S05]  /*7760*/  BSYNC B1 ;  /* 0x0000000000017941 */ /* 0x000fea0003800000 */
.L_x_109:
        /* <DEDUP_REMOVED lines=12> */
.L_x_112:
[----:B------:R-:W-:Y:S05]  /*7830*/  BSYNC B1 ;  /* 0x0000000000017941 */ /* 0x000fea0003800000 */
.L_x_111:
        /* <DEDUP_REMOVED lines=12> */
.L_x_114:
[----:B------:R-:W-:Y:S05]  /*7900*/  BSYNC B1 ;  /* 0x0000000000017941 */ /* 0x000fea0003800000 */
.L_x_113:
        /* <DEDUP_REMOVED lines=12> */
.L_x_116:
[----:B------:R-:W-:Y:S05]  /*79d0*/  BSYNC B1 ;  /* 0x0000000000017941 */ /* 0x000fea0003800000 */
.L_x_115:
        /* <DEDUP_REMOVED lines=12> */
.L_x_118:
[----:B------:R-:W-:Y:S05]  /*7aa0*/  BSYNC B1 ;  /* 0x0000000000017941 */ /* 0x000fea0003800000 */
.L_x_117:
        /* <DEDUP_REMOVED lines=12> */
.L_x_120:
[----:B------:R-:W-:Y:S05]  /*7b70*/  BSYNC B1 ;  /* 0x0000000000017941 */ /* 0x000fea0003800000 */
.L_x_119:
        /* <DEDUP_REMOVED lines=12> */
.L_x_122:
[----:B------:R-:W-:Y:S05]  /*7c40*/  BSYNC B1 ;  /* 0x0000000000017941 */ /* 0x000fea0003800000 */
.L_x_121:
        /* <DEDUP_REMOVED lines=12> */
.L_x_124:
[----:B------:R-:W-:Y:S05]  /*7d10*/  BSYNC B1 ;  /* 0x0000000000017941 */ /* 0x000fea0003800000 */
.L_x_123:
        /* <DEDUP_REMOVED lines=12> */
.L_x_126:
[----:B------:R-:W-:Y:S05]  /*7de0*/  BSYNC B1 ;  /* 0x0000000000017941 */ /* 0x000fea0003800000 */
.L_x_125:
        /* <DEDUP_REMOVED lines=12> */
.L_x_128:
[----:B------:R-:W-:Y:S05]  /*7eb0*/  BSYNC B1 ;  /* 0x0000000000017941 */ /* 0x000fea0003800000 */
.L_x_127:
        /* <DEDUP_REMOVED lines=12> */
.L_x_130:
[----:B------:R-:W-:Y:S05]  /*7f80*/  BSYNC B1 ;  /* 0x0000000000017941 */ /* 0x000fea0003800000 */
.L_x_129:
        /* <DEDUP_REMOVED lines=12> */
.L_x_132:
[----:B------:R-:W-:Y:S05]  /*8050*/  BSYNC B1 ;  /* 0x0000000000017941 */ /* 0x000fea0003800000 */
.L_x_131:
        /* <DEDUP_REMOVED lines=12> */
.L_x_134:
[----:B------:R-:W-:Y:S05]  /*8120*/  BSYNC B1 ;  /* 0x0000000000017941 */ /* 0x000fea0003800000 */
.L_x_133:
        /* <DEDUP_REMOVED lines=12> */
.L_x_136:
[----:B------:R-:W-:Y:S05]  /*81f0*/  BSYNC B1 ;  /* 0x0000000000017941 */ /* 0x000fea0003800000 */
.L_x_135:
        /* <DEDUP_REMOVED lines=12> */
.L_x_138:
[----:B------:R-:W-:Y:S05]  /*82c0*/  BSYNC B1 ;  /* 0x0000000000017941 */ /* 0x000fea0003800000 */
.L_x_137:
        /* <DEDUP_REMOVED lines=12> */
.L_x_140:
[----:B------:R-:W-:Y:S05]  /*8390*/  BSYNC B1 ;  /* 0x0000000000017941 */ /* 0x000fea0003800000 */
.L_x_139:
        /* <DEDUP_REMOVED lines=12> */
.L_x_142:
[----:B------:R-:W-:Y:S05]  /*8460*/  BSYNC B1 ;  /* 0x0000000000017941 */ /* 0x000fea0003800000 */
.L_x_141:
        /* <DEDUP_REMOVED lines=12> */
.L_x_144:
[----:B------:R-:W-:Y:S05]  /*8530*/  BSYNC B1 ;  /* 0x0000000000017941 */ /* 0x000fea0003800000 */
.L_x_143:
        /* <DEDUP_REMOVED lines=12> */
.L_x_146:
[----:B------:R-:W-:Y:S05]  /*8600*/  BSYNC B1 ;  /* 0x0000000000017941 */ /* 0x000fea0003800000 */
.L_x_145:
        /* <DEDUP_REMOVED lines=12> */
.L_x_148:
[----:B------:R-:W-:Y:S05]  /*86d0*/  BSYNC B1 ;  /* 0x0000000000017941 */ /* 0x000fea0003800000 */
.L_x_147:
        /* <DEDUP_REMOVED lines=12> */
.L_x_150:
[----:B------:R-:W-:Y:S05]  /*87a0*/  BSYNC B1 ;  /* 0x0000000000017941 */ /* 0x000fea0003800000 */
.L_x_149:
        /* <DEDUP_REMOVED lines=12> */
.L_x_152:
[----:B------:R-:W-:Y:S05]  /*8870*/  BSYNC B1 ;  /* 0x0000000000017941 */ /* 0x000fea0003800000 */
.L_x_151:
        /* <DEDUP_REMOVED lines=12> */
.L_x_154:
[----:B------:R-:W-:Y:S05]  /*8940*/  BSYNC B1 ;  /* 0x0000000000017941 */ /* 0x000fea0003800000 */
.L_x_153:
        /* <DEDUP_REMOVED lines=12> */
.L_x_156:
[----:B------:R-:W-:Y:S05]  /*8a10*/  BSYNC B1 ;  /* 0x0000000000017941 */ /* 0x000fea0003800000 */
.L_x_155:
        /* <DEDUP_REMOVED lines=12> */
.L_x_158:
[----:B------:R-:W-:Y:S05]  /*8ae0*/  BSYNC B1 ;  /* 0x0000000000017941 */ /* 0x000fea0003800000 */
.L_x_157:
        /* <DEDUP_REMOVED lines=12> */
.L_x_160:
[----:B------:R-:W-:Y:S05]  /*8bb0*/  BSYNC B1 ;  /* 0x0000000000017941 */ /* 0x000fea0003800000 */
.L_x_159:
        /* <DEDUP_REMOVED lines=12> */
.L_x_162:
[----:B------:R-:W-:Y:S05]  /*8c80*/  BSYNC B1 ;  /* 0x0000000000017941 */ /* 0x000fea0003800000 */
.L_x_161:
        /* <DEDUP_REMOVED lines=12> */
.L_x_164:
[----:B------:R-:W-:Y:S05]  /*8d50*/  BSYNC B1 ;  /* 0x0000000000017941 */ /* 0x000fea0003800000 */
.L_x_163:
        /* <DEDUP_REMOVED lines=12> */
.L_x_166:
[----:B------:R-:W-:Y:S05]  /*8e20*/  BSYNC B1 ;  /* 0x0000000000017941 */ /* 0x000fea0003800000 */
.L_x_165:
        /* <DEDUP_REMOVED lines=12> */
.L_x_168:
[----:B------:R-:W-:Y:S05]  /*8ef0*/  BSYNC B1 ;  /* 0x0000000000017941 */ /* 0x000fea0003800000 */
.L_x_167:
        /* <DEDUP_REMOVED lines=12> */
.L_x_170:
[----:B------:R-:W-:Y:S05]  /*8fc0*/  BSYNC B1 ;  /* 0x0000000000017941 */ /* 0x000fea0003800000 */
.L_x_169:
        /* <DEDUP_REMOVED lines=12> */
.L_x_172:
[----:B------:R-:W-:Y:S05]  /*9090*/  BSYNC B1 ;  /* 0x0000000000017941 */ /* 0x000fea0003800000 */
.L_x_171:
        /* <DEDUP_REMOVED lines=12> */
.L_x_174:
[----:B------:R-:W-:Y:S05]  /*9160*/  BSYNC B1 ;  /* 0x0000000000017941 */ /* 0x000fea0003800000 */
.L_x_173:
        /* <DEDUP_REMOVED lines=12> */
.L_x_176:
[----:B------:R-:W-:Y:S05]  /*9230*/  BSYNC B1 ;  /* 0x0000000000017941 */ /* 0x000fea0003800000 */
.L_x_175:
        /* <DEDUP_REMOVED lines=12> */
.L_x_178:
[----:B------:R-:W-:Y:S05]  /*9300*/  BSYNC B1 ;  /* 0x0000000000017941 */ /* 0x000fea0003800000 */
.L_x_177:
        /* <DEDUP_REMOVED lines=12> */
.L_x_180:
[----:B------:R-:W-:Y:S05]  /*93d0*/  BSYNC B1 ;  /* 0x0000000000017941 */ /* 0x000fea0003800000 */
.L_x_179:
        /* <DEDUP_REMOVED lines=12> */
.L_x_182:
[----:B------:R-:W-:Y:S05]  /*94a0*/  BSYNC B1 ;  /* 0x0000000000017941 */ /* 0x000fea0003800000 */
.L_x_181:
        /* <DEDUP_REMOVED lines=12> */
.L_x_184:
[----:B------:R-:W-:Y:S05]  /*9570*/  BSYNC B1 ;  /* 0x0000000000017941 */ /* 0x000fea0003800000 */
.L_x_183:
        /* <DEDUP_REMOVED lines=12> */
.L_x_186:
[----:B------:R-:W-:Y:S05]  /*9640*/  BSYNC B1 ;  /* 0x0000000000017941 */ /* 0x000fea0003800000 */
.L_x_185:
        /* <DEDUP_REMOVED lines=12> */
.L_x_188:
[----:B------:R-:W-:Y:S05]  /*9710*/  BSYNC B1 ;  /* 0x0000000000017941 */ /* 0x000fea0003800000 */
.L_x_187:
        /* <DEDUP_REMOVED lines=12> */
.L_x_190:
[----:B------:R-:W-:Y:S05]  /*97e0*/  BSYNC B1 ;  /* 0x0000000000017941 */ /* 0x000fea0003800000 */
.L_x_189:
        /* <DEDUP_REMOVED lines=12> */
.L_x_192:
[----:B------:R-:W-:Y:S05]  /*98b0*/  BSYNC B1 ;  /* 0x0000000000017941 */ /* 0x000fea0003800000 */
.L_x_191:
        /* <DEDUP_REMOVED lines=12> */
.L_x_194:
[----:B------:R-:W-:Y:S05]  /*9980*/  BSYNC B1 ;  /* 0x0000000000017941 */ /* 0x000fea0003800000 */
.L_x_193:
[----:B-----5:R-:W-:Y:S01]  /*9990*/  LOP3.LUT R32, R32, 0xff, RZ, 0xc0, !PT ;  /* 0x000000ff20207812 */ /* 0x020fe200078ec0ff */
[----:B------:R-:W-:Y:S01]  /*99a0*/  BSSY B1, `(.L_x_195) ;  /* 0x000000b000017945 */ /* 0x000fe20003800000 */
[----:B------:R-:W-:Y:S02]  /*99b0*/  ISETP.LT.OR P4, PT, R35, 0x99, !P1 ;  /* 0x000000992300780c */ /* 0x000fe40004f81670 */
[----:B------:R-:W-:-:S05]  /*99c0*/  F2FP.F16.E5M2.UNPACK_B R32, R32 ;  /* 0x00000020ff20723e */ /* 0x000fca00020004ff */
[----:B------:R-:W-:-:S05]  /*99d0*/  HADD2.F32 R32, -RZ, R32.H0_H0 ;  /* 0x20000020ff207230 */ /* 0x000fca0000004100 */
[----:B------:R-:W-:-:S04]  /*99e0*/  FMUL R32, R32, UR21 ;  /* 0x0000001520207c20 */ /* 0x000fc80008400000 */
[----:B------:R-:W-:Y:S01]  /*99f0*/  FFMA R32, R23, UR20, R32 ;  /* 0x0000001417207c23 */ /* 0x000fe20008000020 */
[----:B------:R-:W-:-:S04]  /*9a00*/  PRMT R23, RZ, 0x7610, R23 ;  /* 0x00007610ff177816 */ /* 0x000fc80000000017 */
[----:B--2---:R-:W-:-:S05]  /*9a10*/  F2FP.SATFINITE.E5M2.F32.PACK_AB_MERGE_C R33, RZ, R32, RZ ;  /* 0x00000020ff21723e */ /* 0x004fca00048060ff */
[----:B------:R2:W-:Y:S01]  /*9a20*/  @!P3 STG.E.U8 desc[UR18][R24.64+0x99], R33 ;  /* 0x000099211800b986 */ /* 0x0005e2000c101112 */
[----:B------:R-:W-:Y:S05]  /*9a30*/  @P4 BRA `(.L_x_196) ;  /* 0x0000000000044947 */ /* 0x000fea0003800000 */
[----:B------:R0:W5:Y:S02]  /*9a40*/  LDG.E.U8 R23, desc[UR18][R30.64+0x98] ;  /* 0x000098121e177981 */ /* 0x000164000c1e1100 */
.L_x_196:
[----:B------:R-:W-:Y:S05]  /*9a50*/  BSYNC B1 ;  /* 0x0000000000017941 */ /* 0x000fea0003800000 */
.L_x_195:
        /* <DEDUP_REMOVED lines=8> */
[----:B------:R-:W-:-:S05]  /*9ae0*/  F2FP.SATFINITE.E5M2.F32.PACK_AB_MERGE_C R23, RZ, R23, RZ ;  /* 0x00000017ff17723e */ /* 0x000fca00048060ff */
[----:B------:R0:W-:Y:S01]  /*9af0*/  @!P4 STG.E.U8 desc[UR18][R26.64+0x98], R23 ;  /* 0x000098171a00c986 */ /* 0x0001e2000c101112 */
[----:B------:R-:W-:Y:S05]  /*9b00*/  @P3 BRA `(.L_x_198) ;  /* 0x0000000000043947 */ /* 0x000fea0003800000 */
[----:B------:R0:W5:Y:S02]  /*9b10*/  LDG.E.U8 R22, desc[UR18][R30.64+0x99] ;  /* 0x000099121e167981 */ /* 0x000164000c1e1100 */
.L_x_198:
[----:B------:R-:W-:Y:S05]  /*9b20*/  BSYNC B1 ;  /* 0x0000000000017941 */ /* 0x000fea0003800000 */
.L_x_197:
        /* <DEDUP_REMOVED lines=8> */
[----:B0-----:R-:W-:-:S05]  /*9bb0*/  F2FP.SATFINITE.E5M2.F32.PACK_AB_MERGE_C R23, RZ, R22, RZ ;  /* 0x00000016ff17723e */ /* 0x001fca00048060ff */
[----:B------:R0:W-:Y:S01]  /*9bc0*/  @!P3 STG.E.U8 desc[UR18][R26.64+0x99], R23 ;  /* 0x000099171a00b986 */ /* 0x0001e2000c101112 */
[----:B------:R-:W-:Y:S05]  /*9bd0*/  @P4 BRA `(.L_x_200) ;  /* 0x0000000000044947 */ /* 0x000fea0003800000 */
[----:B------:R0:W5:Y:S02]  /*9be0*/  LDG.E.U8 R21, desc[UR18][R28.64+0xa0] ;  /* 0x0000a0121c157981 */ /* 0x000164000c1e1100 */
.L_x_200:
[----:B------:R-:W-:Y:S05]  /*9bf0*/  BSYNC B1 ;  /* 0x0000000000017941 */ /* 0x000fea0003800000 */
.L_x_199:
        /* <DEDUP_REMOVED lines=12> */
.L_x_202:
[----:B------:R-:W-:Y:S05]  /*9cc0*/  BSYNC B1 ;  /* 0x0000000000017941 */ /* 0x000fea0003800000 */
.L_x_201:
        /* <DEDUP_REMOVED lines=12> */
.L_x_204:
[----:B------:R-:W-:Y:S05]  /*9d90*/  BSYNC B1 ;  /* 0x0000000000017941 */ /* 0x000fea0003800000 */
.L_x_203:
        /* <DEDUP_REMOVED lines=12> */
.L_x_206:
[----:B------:R-:W-:Y:S05]  /*9e60*/  BSYNC B1 ;  /* 0x0000000000017941 */ /* 0x000fea0003800000 */
.L_x_205:
        /* <DEDUP_REMOVED lines=12> */
.L_x_208:
[----:B------:R-:W-:Y:S05]  /*9f30*/  BSYNC B1 ;  /* 0x0000000000017941 */ /* 0x000fea0003800000 */
.L_x_207:
        /* <DEDUP_REMOVED lines=12> */
.L_x_210:
[----:B------:R-:W-:Y:S05]  /*a000*/  BSYNC B1 ;  /* 0x0000000000017941 */ /* 0x000fea0003800000 */
.L_x_209:
        /* <DEDUP_REMOVED lines=12> */
.L_x_212:
[----:B------:R-:W-:Y:S05]  /*a0d0*/  BSYNC B1 ;  /* 0x0000000000017941 */ /* 0x000fea0003800000 */
.L_x_211:
        /* <DEDUP_REMOVED lines=12> */
.L_x_214:
[----:B------:R-:W-:Y:S05]  /*a1a0*/  BSYNC B1 ;  /* 0x0000000000017941 */ /* 0x000fea0003800000 */
.L_x_213:
        /* <DEDUP_REMOVED lines=12> */
.L_x_216:
[----:B------:R-:W-:Y:S05]  /*a270*/  BSYNC B1 ;  /* 0x0000000000017941 */ /* 0x000fea0003800000 */
.L_x_215:
        /* <DEDUP_REMOVED lines=12> */
.L_x_218:
[----:B------:R-:W-:Y:S05]  /*a340*/  BSYNC B1 ;  /* 0x0000000000017941 */ /* 0x000fea0003800000 */
.L_x_217:
        /* <DEDUP_REMOVED lines=12> */
.L_x_220:
[----:B------:R-:W-:Y:S05]  /*a410*/  BSYNC B1 ;  /* 0x0000000000017941 */ /* 0x000fea0003800000 */
.L_x_219:
        /* <DEDUP_REMOVED lines=12> */
.L_x_222:
[----:B------:R-:W-:Y:S05]  /*a4e0*/  BSYNC B1 ;  /* 0x0000000000017941 */ /* 0x000fea0003800000 */
.L_x_221:
        /* <DEDUP_REMOVED lines=12> */
.L_x_224:
[----:B------:R-:W-:Y:S05]  /*a5b0*/  BSYNC B1 ;  /* 0x0000000000017941 */ /* 0x000fea0003800000 */
.L_x_223:
        /* <DEDUP_REMOVED lines=12> */
.L_x_226:
[----:B------:R-:W-:Y:S05]  /*a680*/  BSYNC B1 ;  /* 0x0000000000017941 */ /* 0x000fea0003800000 */
.L_x_225:
        /* <DEDUP_REMOVED lines=12> */
.L_x_228:
[----:B------:R-:W-:Y:S05]  /*a750*/  BSYNC B1 ;  /* 0x0000000000017941 */ /* 0x000fea0003800000 */
.L_x_227:
        /* <DEDUP_REMOVED lines=12> */
.L_x_230:
[----:B------:R-:W-:Y:S05]  /*a820*/  BSYNC B1 ;  /* 0x0000000000017941 */ /* 0x000fea0003800000 */
.L_x_229:
        /* <DEDUP_REMOVED lines=12> */
.L_x_232:
[----:B------:R-:W-:Y:S05]  /*a8f0*/  BSYNC B1 ;  /* 0x0000000000017941 */ /* 0x000fea0003800000 */
.L_x_231:
        /* <DEDUP_REMOVED lines=12> */
.L_x_234:
[----:B------:R-:W-:Y:S05]  /*a9c0*/  BSYNC B1 ;  /* 0x0000000000017941 */ /* 0x000fea0003800000 */
.L_x_233:
        /* <DEDUP_REMOVED lines=12> */
.L_x_236:
[----:B------:R-:W-:Y:S05]  /*aa90*/  BSYNC B1 ;  /* 0x0000000000017941 */ /* 0x000fea0003800000 */
.L_x_235:
        /* <DEDUP_REMOVED lines=12> */
.L_x_238:
[----:B------:R-:W-:Y:S05]  /*ab60*/  BSYNC B1 ;  /* 0x0000000000017941 */ /* 0x000fea0003800000 */
.L_x_237:
[----:B-----5:R-:W-:Y:S01]  /*ab70*/  LOP3.LUT R2, R2, 0xff, RZ, 0xc0, !PT ;  /* 0x000000ff02027812 */ /* 0x020fe200078ec0ff */
[----:B------:R-:W-:Y:S01]  /*ab80*/  BSSY B1, `(.L_x_239) ;  /* 0x000000b000017945 */ /* 0x000fe20003800000 */
[----:B------:R-:W-:Y:S02]  /*ab90*/  ISETP.LT.OR P4, PT, R35, 0xc9, !P0 ;  /* 0x000000c92300780c */ /* 0x000fe40004781670 */
[----:B------:R-:W-:-:S05]  /*aba0*/  F2FP.F16.E5M2.UNPACK_B R2, R2 ;  /* 0x00000002ff02723e */ /* 0x000fca00020004ff */
[----:B------:R-:W-:-:S05]  /*abb0*/  HADD2.F32 R2, -RZ, R2.H0_H0 ;  /* 0x20000002ff027230 */ /* 0x000fca0000004100 */
[----:B0-----:R-:W-:-:S04]  /*abc0*/  FMUL R3, R2, UR21 ;  /* 0x0000001502037c20 */ /* 0x001fc80008400000 */
[----:B------:R-:W-:Y:S01]  /*abd0*/  FFMA R3, R0, UR20, R3 ;  /* 0x0000001400037c23 */ /* 0x000fe20008000003 */
[----:B------:R-:W-:-:S04]  /*abe0*/  PRMT R0, RZ, 0x7610, R0 ;  /* 0x00007610ff007816 */ /* 0x000fc80000000000 */
[----:B------:R-:W-:-:S05]  /*abf0*/  F2FP.SATFINITE.E5M2.F32.PACK_AB_MERGE_C R3, RZ, R3, RZ ;  /* 0x00000003ff03723e */ /* 0x000fca00048060ff */
[----:B------:R0:W-:Y:S01]  /*ac00*/  @!P3 STG.E.U8 desc[UR18][R26.64+0xc1], R3 ;  /* 0x0000c1031a00b986 */ /* 0x0001e2000c101112 */
[----:B------:R-:W-:Y:S05]  /*ac10*/  @P4 BRA `(.L_x_240) ;  /* 0x0000000000044947 */ /* 0x000fea0003800000 */
[----:B------:R0:W5:Y:S02]  /*ac20*/  LDG.E.U8 R0, desc[UR18][R28.64+0xc8] ;  /* 0x0000c8121c007981 */ /* 0x000164000c1e1100 */
.L_x_240:
[----:B------:R-:W-:Y:S05]  /*ac30*/  BSYNC B1 ;  /* 0x0000000000017941 */ /* 0x000fea0003800000 */
.L_x_239:
[----:B------:R-:W2:Y:S01]  /*ac40*/  LDL.LU R2, [R1] ;  /* 0x0000000001027983 */ /* 0x000ea20000300800 */
[----:B-----5:R-:W-:Y:S01]  /*ac50*/  LOP3.LUT R0, R0, 0xff, RZ, 0xc0, !PT ;  /* 0x000000ff00007812 */ /* 0x020fe200078ec0ff */
[----:B------:R-:W-:Y:S01]  /*ac60*/  BSSY B1, `(.L_x_241) ;  /* 0x000000b000017945 */ /* 0x000fe20003800000 */
[----:B------:R-:W-:Y:S02]  /*ac70*/  ISETP.LT.OR P3, PT, R35, 0xca, !P0 ;  /* 0x000000ca2300780c */ /* 0x000fe40004761670 */
[----:B------:R-:W-:-:S05]  /*ac80*/  F2FP.F16.E5M2.UNPACK_B R0, R0 ;  /* 0x00000000ff00723e */ /* 0x000fca00020004ff */
[----:B------:R-:W-:-:S05]  /*ac90*/  HADD2.F32 R0, -RZ, R0.H0_H0 ;  /* 0x20000000ff007230 */ /* 0x000fca0000004100 */
[----:B------:R-:W-:-:S04]  /*aca0*/  FMUL R0, R0, UR21 ;  /* 0x0000001500007c20 */ /* 0x000fc80008400000 */
[----:B--2---:R-:W-:-:S05]  /*acb0*/  FFMA R0, R2, UR20, R0 ;  /* 0x0000001402007c23 */ /* 0x004fca0008000000 */
[----:B0-----:R-:W-:Y:S02]  /*acc0*/  F2FP.SATFINITE.E5M2.F32.PACK_AB_MERGE_C R3, RZ, R0, RZ ;  /* 0x00000000ff03723e */ /* 0x001fe400048060ff */
[----:B------:R-:W-:-:S03]  /*acd0*/  PRMT R0, RZ, 0x7610, R0 ;  /* 0x00007610ff007816 */ /* 0x000fc60000000000 */
[----:B------:R0:W-:Y:S01]  /*ace0*/  @!P4 STG.E.U8 desc[UR18][R24.64+0xc8], R3 ;  /* 0x0000c8031800c986 */ /* 0x0001e2000c101112 */
[----:B------:R-:W-:Y:S05]  /*acf0*/  @P3 BRA `(.L_x_242) ;  /* 0x0000000000043947 */ /* 0x000fea0003800000 */
[----:B------:R2:W5:Y:S02]  /*ad00*/  LDG.E.U8 R0, desc[UR18][R28.64+0xc9] ;  /* 0x0000c9121c007981 */ /* 0x000564000c1e1100 */
.L_x_242:
[----:B------:R-:W-:Y:S05]  /*ad10*/  BSYNC B1 ;  /* 0x0000000000017941 */ /* 0x000fea0003800000 */
.L_x_241:
[----:B------:R-:W3:Y:S01]  /*ad20*/  LDL.LU R2, [R1+0x4] ;  /* 0x0000040001027983 */ /* 0x000ee20000300800 */
[----:B-----5:R-:W-:Y:S01]  /*ad30*/  LOP3.LUT R0, R0, 0xff, RZ, 0xc0, !PT ;  /* 0x000000ff00007812 */ /* 0x020fe200078ec0ff */
[----:B------:R-:W-:Y:S01]  /*ad40*/  BSSY B1, `(.L_x_243) ;  /* 0x000000b000017945 */ /* 0x000fe20003800000 */
[----:B------:R-:W-:Y:S02]  /*ad50*/  ISETP.LT.OR P4, PT, R35, 0xc9, !P1 ;  /* 0x000000c92300780c */ /* 0x000fe40004f81670 */
[----:B------:R-:W-:-:S05]  /*ad60*/  F2FP.F16.E5M2.UNPACK_B R0, R0 ;  /* 0x00000000ff00723e */ /* 0x000fca00020004ff */
[----:B------:R-:W-:-:S05]  /*ad70*/  HADD2.F32 R0, -RZ, R0.H0_H0 ;  /* 0x20000000ff007230 */ /* 0x000fca0000004100 */
[----:B------:R-:W-:-:S04]  /*ad80*/  FMUL R0, R0, UR21 ;  /* 0x0000001500007c20 */ /* 0x000fc80008400000 */
[----:B---3--:R-:W-:-:S05]  /*ad90*/  FFMA R0, R2, UR20, R0 ;  /* 0x0000001402007c23 */ /* 0x008fca0008000000 */
[----:B0-----:R-:W-:Y:S02]  /*ada0*/  F2FP.SATFINITE.E5M2.F32.PACK_AB_MERGE_C R3, RZ, R0, RZ ;  /* 0x00000000ff03723e */ /* 0x001fe400048060ff */
[----:B------:R-:W-:-:S03]  /*adb0*/  PRMT R0, RZ, 0x7610, R0 ;  /* 0x00007610ff007816 */ /* 0x000fc60000000000 */
[----:B------:R0:W-:Y:S01]  /*adc0*/  @!P3 STG.E.U8 desc[UR18][R24.64+0xc9], R3 ;  /* 0x0000c9031800b986 */ /* 0x0001e2000c101112 */
[----:B------:R-:W-:Y:S05]  /*add0*/  @P4 BRA `(.L_x_244) ;  /* 0x0000000000044947 */ /* 0x000fea0003800000 */
[----:B------:R3:W5:Y:S02]  /*ade0*/  LDG.E.U8 R0, desc[UR18][R30.64+0xc8] ;  /* 0x0000c8121e007981 */ /* 0x000764000c1e1100 */
.L_x_244:
[----:B------:R-:W-:Y:S05]  /*adf0*/  BSYNC B1 ;  /* 0x0000000000017941 */ /* 0x000fea0003800000 */
.L_x_243:
[----:B------:R-:W2:Y:S01]  /*ae00*/  LDL.LU R2, [R1+0x8] ;  /* 0x0000080001027983 */ /* 0x000ea20000300800 */
        /* <DEDUP_REMOVED lines=12> */
.L_x_246:
[----:B------:R-:W-:Y:S05]  /*aed0*/  BSYNC B1 ;  /* 0x0000000000017941 */ /* 0x000fea0003800000 */
.L_x_245:
        /* <DEDUP_REMOVED lines=13> */
.L_x_248:
[----:B------:R-:W-:Y:S05]  /*afb0*/  BSYNC B1 ;  /* 0x0000000000017941 */ /* 0x000fea0003800000 */
.L_x_247:
        /* <DEDUP_REMOVED lines=13> */
.L_x_250:
[----:B------:R-:W-:Y:S05]  /*b090*/  BSYNC B1 ;  /* 0x0000000000017941 */ /* 0x000fea0003800000 */
.L_x_249:
        /* <DEDUP_REMOVED lines=13> */
.L_x_252:
[----:B------:R-:W-:Y:S05]  /*b170*/  BSYNC B1 ;  /* 0x0000000000017941 */ /* 0x000fea0003800000 */
.L_x_251:
        /* <DEDUP_REMOVED lines=13> */
.L_x_254:
[----:B------:R-:W-:Y:S05]  /*b250*/  BSYNC B1 ;  /* 0x0000000000017941 */ /* 0x000fea0003800000 */
.L_x_253:
        /* <DEDUP_REMOVED lines=13> */
.L_x_256:
[----:B------:R-:W-:Y:S05]  /*b330*/  BSYNC B1 ;  /* 0x0000000000017941 */ /* 0x000fea0003800000 */
.L_x_255:
        /* <DEDUP_REMOVED lines=13> */
.L_x_258:
[----:B------:R-:W-:Y:S05]  /*b410*/  BSYNC B1 ;  /* 0x0000000000017941 */ /* 0x000fea0003800000 */
.L_x_257:
        /* <DEDUP_REMOVED lines=13> */
.L_x_260:
[----:B------:R-:W-:Y:S05]  /*b4f0*/  BSYNC B1 ;  /* 0x0000000000017941 */ /* 0x000fea0003800000 */
.L_x_259:
        /* <DEDUP_REMOVED lines=13> */
.L_x_262:
[----:B------:R-:W-:Y:S05]  /*b5d0*/  BSYNC B1 ;  /* 0x0000000000017941 */ /* 0x000fea0003800000 */
.L_x_261:
        /* <DEDUP_REMOVED lines=13> */
.L_x_264:
[----:B------:R-:W-:Y:S05]  /*b6b0*/  BSYNC B1 ;  /* 0x0000000000017941 */ /* 0x000fea0003800000 */
.L_x_263:
        /* <DEDUP_REMOVED lines=13> */
.L_x_266:
[----:B------:R-:W-:Y:S05]  /*b790*/  BSYNC B1 ;  /* 0x0000000000017941 */ /* 0x000fea0003800000 */
.L_x_265:
        /* <DEDUP_REMOVED lines=13> */
.L_x_268:
[----:B------:R-:W-:Y:S05]  /*b870*/  BSYNC B1 ;  /* 0x0000000000017941 */ /* 0x000fea0003800000 */
.L_x_267:
        /* <DEDUP_REMOVED lines=13> */
.L_x_270:
[----:B------:R-:W-:Y:S05]  /*b950*/  BSYNC B1 ;  /* 0x0000000000017941 */ /* 0x000fea0003800000 */
.L_x_269:
        /* <DEDUP_REMOVED lines=13> */
.L_x_272:
[----:B------:R-:W-:Y:S05]  /*ba30*/  BSYNC B1 ;  /* 0x0000000000017941 */ /* 0x000fea0003800000 */
.L_x_271:
        /* <DEDUP_REMOVED lines=13> */
.L_x_274:
[----:B------:R-:W-:Y:S05]  /*bb10*/  BSYNC B1 ;  /* 0x0000000000017941 */ /* 0x000fea0003800000 */
.L_x_273:
        /* <DEDUP_REMOVED lines=13> */
.L_x_276:
[----:B------:R-:W-:Y:S05]  /*bbf0*/  BSYNC B1 ;  /* 0x0000000000017941 */ /* 0x000fea0003800000 */
.L_x_275:
        /* <DEDUP_REMOVED lines=13> */
.L_x_278:
[----:B------:R-:W-:Y:S05]  /*bcd0*/  BSYNC B1 ;  /* 0x0000000000017941 */ /* 0x000fea0003800000 */
.L_x_277:
        /* <DEDUP_REMOVED lines=13> */
.L_x_280:
[----:B------:R-:W-:Y:S05]  /*bdb0*/  BSYNC B1 ;  /* 0x0000000000017941 */ /* 0x000fea0003800000 */
.L_x_279:
        /* <DEDUP_REMOVED lines=13> */
.L_x_282:
[----:B------:R-:W-:Y:S05]  /*be90*/  BSYNC B1 ;  /* 0x0000000000017941 */ /* 0x000fea0003800000 */
.L_x_281:
        /* <DEDUP_REMOVED lines=13> */
.L_x_284:
[----:B------:R-:W-:Y:S05]  /*bf70*/  BSYNC B1 ;  /* 0x0000000000017941 */ /* 0x000fea0003800000 */
.L_x_283:
        /* <DEDUP_REMOVED lines=13> */
.L_x_286:
[----:B------:R-:W-:Y:S05]  /*c050*/  BSYNC B1 ;  /* 0x0000000000017941 */ /* 0x000fea0003800000 */
.L_x_285:
        /* <DEDUP_REMOVED lines=13> */
.L_x_288:
[----:B------:R-:W-:Y:S05]  /*c130*/  BSYNC B1 ;  /* 0x0000000000017941 */ /* 0x000fea0003800000 */
.L_x_287:
        /* <DEDUP_REMOVED lines=13> */
.L_x_290:
[----:B------:R-:W-:Y:S05]  /*c210*/  BSYNC B1 ;  /* 0x0000000000017941 */ /* 0x000fea0003800000 */
.L_x_289:
        /* <DEDUP_REMOVED lines=13> */
.L_x_292:
[----:B------:R-:W-:Y:S05]  /*c2f0*/  BSYNC B1 ;  /* 0x0000000000017941 */ /* 0x000fea0003800000 */
.L_x_291:
        /* <DEDUP_REMOVED lines=13> */
.L_x_294:
[----:B------:R-:W-:Y:S05]  /*c3d0*/  BSYNC B1 ;  /* 0x0000000000017941 */ /* 0x000fea0003800000 */
.L_x_293:
[----:B------:R-:W-:Y:S05]  /*c3e0*/  @P1 BRA `(.L_x_295) ;  /* 0x00000020009c1947 */ /* 0x000fea0003800000 */
[----:B------:R-:W2:Y:S01]  /*c3f0*/  LDL.LU R2, [R1+0x6c] ;  /* 0x00006c0001027983 */ /* 0x000ea20000300800 */
[----:B-----5:R-:W-:-:S04]  /*c400*/  LOP3.LUT R0, R0, 0xff, RZ, 0xc0, !PT ;  /* 0x000000ff00007812 */ /* 0x020fc800078ec0ff */
[----:B------:R-:W-:-:S05]  /*c410*/  F2FP.F16.E5M2.UNPACK_B R0, R0 ;  /* 0x00000000ff00723e */ /* 0x000fca00020004ff */
[----:B------:R-:W-:-:S05]  /*c420*/  HADD2.F32 R0, -RZ, R0.H0_H0 ;  /* 0x20000000ff007230 */ /* 0x000fca0000004100 */
[----:B------:R-:W-:-:S04]  /*c430*/  FMUL R0, R0, UR21 ;  /* 0x0000001500007c20 */ /* 0x000fc80008400000 */
[----:B--2---:R-:W-:-:S05]  /*c440*/  FFMA R0, R2, UR20, R0 ;  /* 0x0000001402007c23 */ /* 0x004fca0008000000 */
[----:B0-----:R-:W-:-:S05]  /*c450*/  F2FP.SATFINITE.E5M2.F32.PACK_AB_MERGE_C R3, RZ, R0, RZ ;  /* 0x00000000ff03723e */ /* 0x001fca00048060ff */
[----:B------:R0:W-:Y:S01]  /*c460*/  STG.E.U8 desc[UR18][R26.64+0xf9], R3 ;  /* 0x0000f9031a007986 */ /* 0x0001e2000c101112 */
[----:B------:R-:W-:Y:S05]  /*c470*/  BRA `(.L_x_295) ;  /* 0x0000002000787947 */ /* 0x000fea0003800000 */
.L_x_38:
[----:B------:R-:W-:Y:S01]  /*c480*/  ISETP.GE.AND P1, PT, R38, 0x1, PT ;  /* 0x000000012600780c */ /* 0x000fe20003f26270 */
[----:B------:R-:W-:Y:S01]  /*c490*/  FMUL R228, R228, UR20 ;  /* 0x00000014e4e47c20 */ /* 0x000fe20008400000 */
[----:B------:R-:W-:Y:S01]  /*c4a0*/  FMUL R227, R227, UR20 ;  /* 0x00000014e3e37c20 */ /* 0x000fe20008400000 */
[----:B------:R-:W-:Y:S01]  /*c4b0*/  ISETP.GE.AND P0, PT, R38, 0x9, PT ;  /* 0x000000092600780c */ /* 0x000fe20003f06270 */
[----:B------:R-:W-:Y:S01]  /*c4c0*/  FMUL R226, R226, UR20 ;  /* 0x00000014e2e27c20 */ /* 0x000fe20008400000 */
[C---:B------:R-:W-:Y:S02]  /*c4d0*/  ISETP.LT.OR P4, PT, R35.reuse, 0x1, !P1 ;  /* 0x000000012300780c */ /* 0x040fe40004f81670 */
[----:B------:R-:W-:Y:S02]  /*c4e0*/  ISETP.LT.OR P5, PT, R35, 0x2, !P1 ;  /* 0x000000022300780c */ /* 0x000fe40004fa1670 */
[----:B------:R-:W-:Y:S02]  /*c4f0*/  F2FP.SATFINITE.E5M2.F32.PACK_AB_MERGE_C R29, RZ, R228, RZ ;  /* 0x000000e4ff1d723e */ /* 0x000fe400048060ff */
[----:B------:R-:W-:-:S02]  /*c500*/  F2FP.SATFINITE.E5M2.F32.PACK_AB_MERGE_C R227, RZ, R227, RZ ;  /* 0x000000e3ffe3723e */ /* 0x000fc400048060ff */
[----:B------:R-:W-:Y:S01]  /*c510*/  ISETP.LT.OR P3, PT, R35, 0x1, !P0 ;  /* 0x000000012300780c */ /* 0x000fe20004761670 */
[----:B------:R-:W-:-:S04]  /*c520*/  FMUL R225, R225, UR20 ;  /* 0x00000014e1e17c20 */ /* 0x000fc80008400000 */
[----:B------:R0:W-:Y:S01]  /*c530*/  @!P4 STG.E.U8 desc[UR18][R24.64], R29 ;  /* 0x0000001d1800c986 */ /* 0x0001e2000c101112 */
[----:B------:R-:W-:-:S03]  /*c540*/  ISETP.LT.OR P4, PT, R35, 0x2, !P0 ;  /* 0x000000022300780c */ /* 0x000fc60004781670 */
[----:B------:R2:W-:Y:S01]  /*c550*/  @!P5 STG.E.U8 desc[UR18][R24.64+0x1], R227 ;  /* 0x000001e31800d986 */ /* 0x0005e2000c101112 */
[C---:B------:R-:W-:Y:S01]  /*c560*/  ISETP.LT.OR P5, PT, R35.reuse, 0x9, !P1 ;  /* 0x000000092300780c */ /* 0x040fe20004fa1670 */
[----:B------:R-:W-:Y:S01]  /*c570*/  FMUL R224, R224, UR20 ;  /* 0x00000014e0e07c20 */ /* 0x000fe20008400000 */
[----:B------:R-:W-:Y:S01]  /*c580*/  ISETP.LT.OR P6, PT, R35, 0xa, !P1 ;  /* 0x0000000a2300780c */ /* 0x000fe20004fc1670 */
[----:B------:R-:W-:Y:S01]  /*c590*/  FMUL R223, R223, UR20 ;  /* 0x00000014dfdf7c20 */ /* 0x000fe20008400000 */
[----:B------:R-:W-:Y:S02]  /*c5a0*/  F2FP.SATFINITE.E5M2.F32.PACK_AB_MERGE_C R31, RZ, R226, RZ ;  /* 0x000000e2ff1f723e */ /* 0x000fe400048060ff */
[----:B------:R-:W-:Y:S02]  /*c5b0*/  F2FP.SATFINITE.E5M2.F32.PACK_AB_MERGE_C R225, RZ, R225, RZ ;  /* 0x000000e1ffe1723e */ /* 0x000fe400048060ff */
[----:B0-----:R-:W-:Y:S01]  /*c5c0*/  F2FP.SATFINITE.E5M2.F32.PACK_AB_MERGE_C R29, RZ, R224, RZ ;  /* 0x000000e0ff1d723e */ /* 0x001fe200048060ff */
[----:B------:R-:W-:Y:S01]  /*c5d0*/  @!P3 STG.E.U8 desc[UR18][R26.64], R31 ;  /* 0x0000001f1a00b986 */ /* 0x000fe2000c101112 */
[----:B------:R-:W-:-:S02]  /*c5e0*/  F2FP.SATFINITE.E5M2.F32.PACK_AB_MERGE_C R223, RZ, R223, RZ ;  /* 0x000000dfffdf723e */ /* 0x000fc400048060ff */
[C---:B------:R-:W-:Y:S01]  /*c5f0*/  ISETP.LT.OR P3, PT, R35.reuse, 0x9, !P0 ;  /* 0x000000092300780c */ /* 0x040fe20004761670 */
[----:B------:R-:W-:Y:S01]  /*c600*/  @!P4 STG.E.U8 desc[UR18][R26.64+0x1], R225 ;  /* 0x000001e11a00c986 */ /* 0x000fe2000c101112 */
[----:B------:R-:W-:-:S03]  /*c610*/  ISETP.LT.OR P4, PT, R35, 0xa, !P0 ;  /* 0x0000000a2300780c */ /* 0x000fc60004781670 */
[----:B------:R0:W-:Y:S01]  /*c620*/  @!P5 STG.E.U8 desc[UR18][R24.64+0x8], R29 ;  /* 0x0000081d1800d986 */ /* 0x0001e2000c101112 */
[----:B------:R-:W-:Y:S01]  /*c630*/  ISETP.LT.OR P5, PT, R35, 0x11, !P1 ;  /* 0x000000112300780c */ /* 0x000fe20004fa1670 */
[----:B------:R-:W-:Y:S01]  /*c640*/  FMUL R222, R222, UR20 ;  /* 0x00000014dede7c20 */ /* 0x000fe20008400000 */
[----:B------:R-:W-:Y:S01]  /*c650*/  FMUL R221, R221, UR20 ;  /* 0x00000014dddd7c20 */ /* 0x000fe20008400000 */
[----:B------:R-:W-:Y:S01]  /*c660*/  FMUL R220, R220, UR20 ;  /* 0x00000014dcdc7c20 */ /* 0x000fe20008400000 */
[----:B------:R-:W-:Y:S01]  /*c670*/  @!P6 STG.E.U8 desc[UR18][R24.64+0x9], R223 ;  /* 0x000009df1800e986 */ /* 0x000fe2000c101112 */
[----:B------:R-:W-:Y:S01]  /*c680*/  ISETP.LT.OR P6, PT, R35, 0x12, !P1 ;  /* 0x000000122300780c */ /* 0x000fe20004fc1670 */
[----:B------:R-:W-:Y:S01]  /*c690*/  FMUL R219, R219, UR20 ;  /* 0x00000014dbdb7c20 */ /* 0x000fe20008400000 */
[----:B------:R-:W-:Y:S01]  /*c6a0*/  F2FP.SATFINITE.E5M2.F32.PACK_AB_MERGE_C R33, RZ, R222, RZ ;  /* 0x000000deff21723e */ /* 0x000fe200048060ff */
[----:B--2---:R-:W2:Y:S01]  /*c6b0*/  LDL.LU R227, [R1+0x8] ;  /* 0x0000080001e37983 */ /* 0x004ea20000300800 */
[----:B------:R-:W-:-:S02]  /*c6c0*/  F2FP.SATFINITE.E5M2.F32.PACK_AB_MERGE_C R221, RZ, R221, RZ ;  /* 0x000000ddffdd723e */ /* 0x000fc400048060ff */
[----:B0-----:R-:W-:Y:S01]  /*c6d0*/  F2FP.SATFINITE.E5M2.F32.PACK_AB_MERGE_C R29, RZ, R220, RZ ;  /* 0x000000dcff1d723e */ /* 0x001fe200048060ff */
[----:B------:R-:W3:Y:S04]  /*c6e0*/  LDL.LU R226, [R1+0x4] ;  /* 0x0000040001e27983 */ /* 0x000ee80000300800 */
[----:B------:R-:W4:Y:S01]  /*c6f0*/  LDL.LU R224, [R1] ;  /* 0x0000000001e07983 */ /* 0x000f220000300800 */
[----:B------:R-:W-:-:S03]  /*c700*/  F2FP.SATFINITE.E5M2.F32.PACK_AB_MERGE_C R219, RZ, R219, RZ ;  /* 0x000000dbffdb723e */ /* 0x000fc600048060ff */
[----:B------:R-:W-:Y:S01]  /*c710*/  @!P3 STG.E.U8 desc[UR18][R26.64+0x8], R33 ;  /* 0x000008211a00b986 */ /* 0x000fe2000c101112 */
[----:B------:R-:W-:-:S03]  /*c720*/  ISETP.LT.OR P3, PT, R35, 0x11, !P0 ;  /* 0x000000112300780c */ /* 0x000fc60004761670 */
        /* <DEDUP_REMOVED lines=11> */
[----:B------:R-:W-:Y:S01]  /*c7e0*/  FMUL R214, R214, UR20 ;  /* 0x00000014d6d67c20 */ /* 0x000fe20008400000 */
[----:B------:R-:W-:Y:S01]  /*c7f0*/  F2FP.SATFINITE.E5M2.F32.PACK_AB_MERGE_C R217, RZ, R217, RZ ;  /* 0x000000d9ffd9723e */ /* 0x000fe200048060ff */
[----:B------:R-:W-:Y:S01]  /*c800*/  FMUL R213, R213, UR20 ;  /* 0x00000014d5d57c20 */ /* 0x000fe20008400000 */
[----:B0-----:R-:W-:Y:S01]  /*c810*/  F2FP.SATFINITE.E5M2.F32.PACK_AB_MERGE_C R29, RZ, R216, RZ ;  /* 0x000000d8ff1d723e */ /* 0x001fe200048060ff */
[----:B------:R-:W-:Y:S01]  /*c820*/  @!P3 STG.E.U8 desc[UR18][R26.64+0x10], R31 ;  /* 0x0000101f1a00b986 */ /* 0x000fe2000c101112 */
[----:B------:R-:W-:-:S02]  /*c830*/  F2FP.SATFINITE.E5M2.F32.PACK_AB_MERGE_C R215, RZ, R215, RZ ;  /* 0x000000d7ffd7723e */ /* 0x000fc400048060ff */
[C---:B------:R-:W-:Y:S01]  /*c840*/  ISETP.LT.OR P3, PT, R35.reuse, 0x19, !P0 ;  /* 0x000000192300780c */ /* 0x040fe20004761670 */
[----:B------:R-:W-:Y:S01]  /*c850*/  @!P4 STG.E.U8 desc[UR18][R26.64+0x11], R217 ;  /* 0x000011d91a00c986 */ /* 0x000fe2000c101112 */
[----:B------:R-:W-:-:S03]  /*c860*/  ISETP.LT.OR P4, PT, R35, 0x1a, !P0 ;  /* 0x0000001a2300780c */ /* 0x000fc60004781670 */
[----:B------:R0:W-:Y:S01]  /*c870*/  @!P5 STG.E.U8 desc[UR18][R24.64+0x18], R29 ;  /* 0x0000181d1800d986 */ /* 0x0001e2000c101112 */
[C---:B------:R-:W-:Y:S01]  /*c880*/  ISETP.LT.OR P5, PT, R35.reuse, 0x21, !P1 ;  /* 0x000000212300780c */ /* 0x040fe20004fa1670 */
[----:B------:R-:W-:Y:S02]  /*c890*/  FMUL R212, R212, UR20 ;  /* 0x00000014d4d47c20 */ /* 0x000fe40008400000 */
[----:B------:R-:W-:Y:S01]  /*c8a0*/  @!P6 STG.E.U8 desc[UR18][R24.64+0x19], R215 ;  /* 0x000019d71800e986 */ /* 0x000fe2000c101112 */
[----:B------:R-:W-:Y:S01]  /*c8b0*/  ISETP.LT.OR P6, PT, R35, 0x22, !P1 ;  /* 0x000000222300780c */ /* 0x000fe20004fc1670 */
[----:B------:R-:W-:Y:S01]  /*c8c0*/  FMUL R211, R211, UR20 ;  /* 0x00000014d3d37c20 */ /* 0x000fe20008400000 */
[----:B------:R-:W-:Y:S01]  /*c8d0*/  F2FP.SATFINITE.E5M2.F32.PACK_AB_MERGE_C R33, RZ, R214, RZ ;  /* 0x000000d6ff21723e */ /* 0x000fe200048060ff */
[----:B------:R-:W-:Y:S01]  /*c8e0*/  FMUL R210, R210, UR20 ;  /* 0x00000014d2d27c20 */ /* 0x000fe20008400000 */
[----:B------:R-:W-:Y:S01]  /*c8f0*/  F2FP.SATFINITE.E5M2.F32.PACK_AB_MERGE_C R213, RZ, R213, RZ ;  /* 0x000000d5ffd5723e */ /* 0x000fe200048060ff */
[----:B------:R-:W-:Y:S01]  /*c900*/  FMUL R209, R209, UR20 ;  /* 0x00000014d1d17c20 */ /* 0x000fe20008400000 */
        /* <DEDUP_REMOVED lines=8> */
[----:B------:R-:W-:-:S03]  /*c990*/  ISETP.LT.OR P5, PT, R35, 0x29, !P1 ;  /* 0x000000292300780c */ /* 0x000fc60004fa1670 */
        /* <DEDUP_REMOVED lines=240> */
[----:B------:R1:W-:Y:S01]  /*d8a0*/  @!P6 STG.E.U8 desc[UR18][R24.64+0x99], R23 ;  /* 0x000099171800e986 */ /* 0x0003e2000c101112 */
        /* <DEDUP_REMOVED lines=11> */
[----:B------:R0:W-:Y:S01]  /*d960*/  @!P4 STG.E.U8 desc[UR18][R26.64+0x99], R21 ;  /* 0x000099151a00c986 */ /* 0x0001e2000c101112 */
[----:B------:R-:W-:-:S03]  /*d970*/  ISETP.LT.OR P4, PT, R35, 0xa2, !P0 ;  /* 0x000000a22300780c */ /* 0x000fc60004781670 */
[----:B------:R-:W-:Y:S01]  /*d980*/  @!P5 STG.E.U8 desc[UR18][R24.64+0xa0], R29 ;  /* 0x0000a01d1800d986 */ /* 0x000fe2000c101112 */
[----:B------:R-:W-:-:S03]  /*d990*/  ISETP.LT.OR P5, PT, R35, 0xa9, !P1 ;  /* 0x000000a92300780c */ /* 0x000fc60004fa1670 */
[----:B------:R2:W-:Y:S01]  /*d9a0*/  @!P6 STG.E.U8 desc[UR18][R24.64+0xa1], R19 ;  /* 0x0000a1131800e986 */ /* 0x0005e2000c101112 */
[----:B------:R-:W-:Y:S01]  /*d9b0*/  ISETP.LT.OR P6, PT, R35, 0xaa, !P1 ;  /* 0x000000aa2300780c */ /* 0x000fe20004fc1670 */
[----:B------:R-:W-:Y:S01]  /*d9c0*/  FMUL R15, R15, UR20 ;  /* 0x000000140f0f7c20 */ /* 0x000fe20008400000 */
[----:B-1----:R-:W-:Y:S01]  /*d9d0*/  F2FP.SATFINITE.E5M2.F32.PACK_AB_MERGE_C R23, RZ, R18, RZ ;  /* 0x00000012ff17723e */ /* 0x002fe200048060ff */
[----:B------:R-:W-:Y:S01]  /*d9e0*/  FMUL R14, R14, UR20 ;  /* 0x000000140e0e7c20 */ /* 0x000fe20008400000 */
[----:B------:R-:W-:Y:S01]  /*d9f0*/  F2FP.SATFINITE.E5M2.F32.PACK_AB_MERGE_C R17, RZ, R17, RZ ;  /* 0x00000011ff11723e */ /* 0x000fe200048060ff */
[----:B------:R-:W-:Y:S01]  /*da00*/  FMUL R13, R13, UR20 ;  /* 0x000000140d0d7c20 */ /* 0x000fe20008400000 */
[----:B0-----:R-:W-:Y:S01]  /*da10*/  F2FP.SATFINITE.E5M2.F32.PACK_AB_MERGE_C R21, RZ, R16, RZ ;  /* 0x00000010ff15723e */ /* 0x001fe200048060ff */
[----:B------:R-:W-:Y:S01]  /*da20*/  @!P3 STG.E.U8 desc[UR18][R26.64+0xa0], R23 ;  /* 0x0000a0171a00b986 */ /* 0x000fe2000c101112 */
[----:B------:R-:W-:Y:S02]  /*da30*/  F2FP.SATFINITE.E5M2.F32.PACK_AB_MERGE_C R15, RZ, R15, RZ ;  /* 0x0000000fff0f723e */ /* 0x000fe400048060ff */
[C---:B------:R-:W-:Y:S01]  /*da40*/  ISETP.LT.OR P3, PT, R35.reuse, 0xa9, !P0 ;  /* 0x000000a92300780c */ /* 0x040fe20004761670 */
[----:B------:R-:W-:Y:S01]  /*da50*/  @!P4 STG.E.U8 desc[UR18][R26.64+0xa1], R17 ;  /* 0x0000a1111a00c986 */ /* 0x000fe2000c101112 */
[----:B------:R-:W-:-:S03]  /*da60*/  ISETP.LT.OR P4, PT, R35, 0xaa, !P0 ;  /* 0x000000aa2300780c */ /* 0x000fc60004781670 */
[----:B------:R-:W-:Y:S01]  /*da70*/  @!P5 STG.E.U8 desc[UR18][R24.64+0xa8], R21 ;  /* 0x0000a8151800d986 */ /* 0x000fe2000c101112 */
[C---:B------:R-:W-:Y:S01]  /*da80*/  ISETP.LT.OR P5, PT, R35.reuse, 0xb1, !P1 ;  /* 0x000000b12300780c */ /* 0x040fe20004fa1670 */
[----:B------:R-:W-:Y:S02]  /*da90*/  FMUL R12, R12, UR20 ;  /* 0x000000140c0c7c20 */ /* 0x000fe40008400000 */
[----:B------:R0:W-:Y:S01]  /*daa0*/  @!P6 STG.E.U8 desc[UR18][R24.64+0xa9], R15 ;  /* 0x0000a90f1800e986 */ /* 0x0001e2000c101112 */
[----:B------:R-:W-:Y:S01]  /*dab0*/  ISETP.LT.OR P6, PT, R35, 0xb2, !P1 ;  /* 0x000000b22300780c */ /* 0x000fe20004fc1670 */
[----:B------:R-:W-:Y:S01]  /*dac0*/  FMUL R11, R11, UR20 ;  /* 0x000000140b0b7c20 */ /* 0x000fe20008400000 */
[----:B--2---:R-:W-:Y:S01]  /*dad0*/  F2FP.SATFINITE.E5M2.F32.PACK_AB_MERGE_C R19, RZ, R14, RZ ;  /* 0x0000000eff13723e */ /* 0x004fe200048060ff */
[----:B------:R-:W2:Y:S01]  /*dae0*/  LDL.LU R223, [R1+0x18] ;  /* 0x0000180001df7983 */ /* 0x000ea20000300800 */
[----:B------:R-:W-:Y:S02]  /*daf0*/  F2FP.SATFINITE.E5M2.F32.PACK_AB_MERGE_C R13, RZ, R13, RZ ;  /* 0x0000000dff0d723e */ /* 0x000fe400048060ff */
[----:B------:R-:W-:Y:S01]  /*db00*/  F2FP.SATFINITE.E5M2.F32.PACK_AB_MERGE_C R11, RZ, R11, RZ ;  /* 0x0000000bff0b723e */ /* 0x000fe200048060ff */
[----:B------:R-:W-:Y:S01]  /*db10*/  @!P3 STG.E.U8 desc[UR18][R26.64+0xa8], R19 ;  /* 0x0000a8131a00b986 */ /* 0x000fe2000c101112 */
[----:B0-----:R-:W-:-:S03]  /*db20*/  F2FP.SATFINITE.E5M2.F32.PACK_AB_MERGE_C R15, RZ, R12, RZ ;  /* 0x0000000cff0f723e */ /* 0x001fc600048060ff */
[----:B------:R0:W-:Y:S01]  /*db30*/  @!P4 STG.E.U8 desc[UR18][R26.64+0xa9], R13 ;  /* 0x0000a90d1a00c986 */ /* 0x0001e2000c101112 */
[C---:B------:R-:W-:Y:S02]  /*db40*/  ISETP.LT.OR P3, PT, R35.reuse, 0xb1, !P0 ;  /* 0x000000b12300780c */ /* 0x040fe40004761670 */
[C---:B------:R-:W-:Y:S01]  /*db50*/  ISETP.LT.OR P4, PT, R35.reuse, 0xb2, !P0 ;  /* 0x000000b22300780c */ /* 0x040fe20004781670 */
[----:B------:R-:W-:Y:S01]  /*db60*/  @!P5 STG.E.U8 desc[UR18][R24.64+0xb0], R15 ;  /* 0x0000b00f1800d986 */ /* 0x000fe2000c101112 */
[----:B------:R-:W-:Y:S01]  /*db70*/  ISETP.LT.OR P5, PT, R35, 0xb9, !P1 ;  /* 0x000000b92300780c */ /* 0x000fe20004fa1670 */
[----:B------:R-:W-:Y:S01]  /*db80*/  FMUL R10, R10, UR20 ;  /* 0x000000140a0a7c20 */ /* 0x000fe20008400000 */
[----:B------:R-:W-:Y:S01]  /*db90*/  FMUL R9, R9, UR20 ;  /* 0x0000001409097c20 */ /* 0x000fe20008400000 */
[----:B------:R-:W2:Y:S01]  /*dba0*/  LDL.LU R222, [R1+0x14] ;  /* 0x0000140001de7983 */ /* 0x000ea20000300800 */
[----:B------:R-:W-:-:S03]  /*dbb0*/  FMUL R8, R8, UR20 ;  /* 0x0000001408087c20 */ /* 0x000fc60008400000 */
[----:B------:R-:W2:Y:S01]  /*dbc0*/  LDL.LU R220, [R1+0x10] ;  /* 0x0000100001dc7983 */ /* 0x000ea20000300800 */
[----:B------:R-:W-:-:S03]  /*dbd0*/  F2FP.SATFINITE.E5M2.F32.PACK_AB_MERGE_C R17, RZ, R10, RZ ;  /* 0x0000000aff11723e */ /* 0x000fc600048060ff */
[----:B------:R-:W2:Y:S01]  /*dbe0*/  LDL.LU R221, [R1+0xc] ;  /* 0x00000c0001dd7983 */ /* 0x000ea20000300800 */
[----:B------:R-:W-:Y:S01]  /*dbf0*/  F2FP.SATFINITE.E5M2.F32.PACK_AB_MERGE_C R9, RZ, R9, RZ ;  /* 0x00000009ff09723e */ /* 0x000fe200048060ff */
[----:B------:R-:W-:Y:S01]  /*dc00*/  FMUL R7, R7, UR20 ;  /* 0x0000001407077c20 */ /* 0x000fe20008400000 */
[----:B0-----:R-:W-:Y:S01]  /*dc10*/  F2FP.SATFINITE.E5M2.F32.PACK_AB_MERGE_C R13, RZ, R8, RZ ;  /* 0x00000008ff0d723e */ /* 0x001fe200048060ff */
[----:B------:R0:W-:Y:S01]  /*dc20*/  @!P6 STG.E.U8 desc[UR18][R24.64+0xb1], R11 ;  /* 0x0000b10b1800e986 */ /* 0x0001e2000c101112 */
[----:B------:R-:W-:Y:S01]  /*dc30*/  ISETP.LT.OR P6, PT, R35, 0xba, !P1 ;  /* 0x000000ba2300780c */ /* 0x000fe20004fc1670 */
[----:B-----5:R-:W-:Y:S01]  /*dc40*/  FMUL R2, R2, UR20 ;  /* 0x0000001402027c20 */ /* 0x020fe20008400000 */
[----:B------:R-:W-:Y:S01]  /*dc50*/  F2FP.SATFINITE.E5M2.F32.PACK_AB_MERGE_C R7, RZ, R7, RZ ;  /* 0x00000007ff07723e */ /* 0x000fe200048060ff */
[----:B------:R-:W-:Y:S01]  /*dc60*/  @!P3 STG.E.U8 desc[UR18][R26.64+0xb0], R17 ;  /* 0x0000b0111a00b986 */ /* 0x000fe2000c101112 */
[----:B------:R-:W-:Y:S01]  /*dc70*/  FMUL R3, R3, UR20 ;  /* 0x0000001403037c20 */ /* 0x000fe20008400000 */
[----:B------:R-:W-:Y:S01]  /*dc80*/  FMUL R4, R4, UR20 ;  /* 0x0000001404047c20 */ /* 0x000fe20008400000 */
[C---:B------:R-:W-:Y:S01]  /*dc90*/  ISETP.LT.OR P3, PT, R35.reuse, 0xb9, !P0 ;  /* 0x000000b92300780c */ /* 0x040fe20004761670 */
[----:B------:R1:W-:Y:S01]  /*dca0*/  @!P4 STG.E.U8 desc[UR18][R26.64+0xb1], R9 ;  /* 0x0000b1091a00c986 */ /* 0x0003e2000c101112 */
[----:B------:R-:W-:Y:S01]  /*dcb0*/  ISETP.LT.OR P4, PT, R35, 0xba, !P0 ;  /* 0x000000ba2300780c */ /* 0x000fe20004781670 */
[----:B------:R-:W-:Y:S01]  /*dcc0*/  FMUL R6, R6, UR20 ;  /* 0x0000001406067c20 */ /* 0x000fe20008400000 */
[----:B------:R-:W-:Y:S01]  /*dcd0*/  FMUL R5, R5, UR20 ;  /* 0x0000001405057c20 */ /* 0x000fe20008400000 */
[----:B------:R3:W-:Y:S01]  /*dce0*/  @!P5 STG.E.U8 desc[UR18][R24.64+0xb8], R13 ;  /* 0x0000b80d1800d986 */ /* 0x0007e2000c101112 */
[----:B------:R-:W-:Y:S01]  /*dcf0*/  ISETP.LT.OR P5, PT, R35, 0xc1, !P1 ;  /* 0x000000c12300780c */ /* 0x000fe20004fa1670 */
[----:B------:R-:W-:Y:S01]  /*dd00*/  FMUL R0, R0, UR20 ;  /* 0x0000001400007c20 */ /* 0x000fe20008400000 */
[----:B0-----:R-:W-:Y:S01]  /*dd10*/  F2FP.SATFINITE.E5M2.F32.PACK_AB_MERGE_C R11, RZ, R6, RZ ;  /* 0x00000006ff0b723e */ /* 0x001fe200048060ff */
[----:B------:R-:W2:Y:S01]  /*dd20*/  LDL.LU R225, [R1+0x1c] ;  /* 0x00001c0001e17983 */ /* 0x000ea20000300800 */
[----:B------:R-:W-:-:S03]  /*dd30*/  F2FP.SATFINITE.E5M2.F32.PACK_AB_MERGE_C R5, RZ, R5, RZ ;  /* 0x00000005ff05723e */ /* 0x000fc600048060ff */
[----:B------:R0:W-:Y:S01]  /*dd40*/  @!P6 STG.E.U8 desc[UR18][R24.64+0xb9], R7 ;  /* 0x0000b9071800e986 */ /* 0x0001e2000c101112 */
[----:B-1----:R-:W-:Y:S01]  /*dd50*/  F2FP.SATFINITE.E5M2.F32.PACK_AB_MERGE_C R9, RZ, R4, RZ ;  /* 0x00000004ff09723e */ /* 0x002fe200048060ff */
[----:B------:R-:W-:Y:S01]  /*dd60*/  FMUL R4, R227, UR20 ;  /* 0x00000014e3047c20 */ /* 0x000fe20008400000 */
[C---:B------:R-:W-:Y:S01]  /*dd70*/  ISETP.LT.OR P6, PT, R35.reuse, 0xc2, !P1 ;  /* 0x000000c22300780c */ /* 0x040fe20004fc1670 */
[----:B------:R-:W-:Y:S01]  /*dd80*/  @!P3 STG.E.U8 desc[UR18][R26.64+0xb8], R11 ;  /* 0x0000b80b1a00b986 */ /* 0x000fe2000c101112 */
[----:B---3--:R-:W-:Y:S01]  /*dd90*/  F2FP.SATFINITE.E5M2.F32.PACK_AB_MERGE_C R13, RZ, R2, RZ ;  /* 0x00000002ff0d723e */ /* 0x008fe200048060ff */
[----:B----4-:R-:W-:Y:S01]  /*dda0*/  FMUL R2, R224, UR20 ;  /* 0x00000014e0027c20 */ /* 0x010fe20008400000 */
[----:B------:R-:W-:Y:S01]  /*ddb0*/  ISETP.LT.OR P3, PT, R35, 0xc1, !P0 ;  /* 0x000000c12300780c */ /* 0x000fe20004761670 */
[----:B------:R-:W3:Y:S01]  /*ddc0*/  LDL.LU R224, [R1+0x20] ;  /* 0x0000200001e07983 */ /* 0x000ee20000300800 */
[----:B0-----:R-:W-:Y:S01]  /*ddd0*/  F2FP.SATFINITE.E5M2.F32.PACK_AB_MERGE_C R7, RZ, R3, RZ ;  /* 0x00000003ff07723e */ /* 0x001fe200048060ff */
[----:B------:R-:W-:-:S02]  /*dde0*/  FMUL R3, R226, UR20 ;  /* 0x00000014e2037c20 */ /* 0x000fc40008400000 */
[----:B------:R0:W-:Y:S01]  /*ddf0*/  @!P4 STG.E.U8 desc[UR18][R26.64+0xb9], R5 ;  /* 0x0000b9051a00c986 */ /* 0x0001e2000c101112 */
[----:B------:R-:W-:-:S03]  /*de00*/  ISETP.LT.OR P4, PT, R35, 0xc2, !P0 ;  /* 0x000000c22300780c */ /* 0x000fc60004781670 */
[----:B------:R-:W4:Y:S04]  /*de10*/  LDL.LU R226, [R1+0x24] ;  /* 0x0000240001e27983 */ /* 0x000f280000300800 */
[----:B------:R-:W4:Y:S04]  /*de20*/  LDL.LU R227, [R1+0x28] ;  /* 0x0000280001e37983 */ /* 0x000f280000300800 */
[----:B------:R-:W-:Y:S01]  /*de30*/  @!P5 STG.E.U8 desc[UR18][R24.64+0xc0], R9 ;  /* 0x0000c0091800d986 */ /* 0x000fe2000c101112 */
[C---:B------:R-:W-:Y:S02]  /*de40*/  ISETP.LT.OR P5, PT, R35.reuse, 0xc9, !P1 ;  /* 0x000000c92300780c */ /* 0x040fe40004fa1670 */
[----:B0-----:R-:W-:Y:S01]  /*de50*/  F2FP.SATFINITE.E5M2.F32.PACK_AB_MERGE_C R5, RZ, R0, RZ ;  /* 0x00000000ff05723e */ /* 0x001fe200048060ff */
[----:B------:R0:W-:Y:S01]  /*de60*/  @!P6 STG.E.U8 desc[UR18][R24.64+0xc1], R7 ;  /* 0x0000c1071800e986 */ /* 0x0001e2000c101112 */
[----:B------:R-:W-:-:S03]  /*de70*/  ISETP.LT.OR P6, PT, R35, 0xca, !P1 ;  /* 0x000000ca2300780c */ /* 0x000fc60004fc1670 */
[----:B------:R-:W-:Y:S01]  /*de80*/  @!P3 STG.E.U8 desc[UR18][R26.64+0xc0], R13 ;  /* 0x0000c00d1a00b986 */ /* 0x000fe2000c101112 */
[----:B------:R-:W-:-:S03]  /*de90*/  ISETP.LT.OR P3, PT, R35, 0xc9, !P0 ;  /* 0x000000c92300780c */ /* 0x000fc60004761670 */
[----:B------:R1:W-:Y:S01]  /*dea0*/  @!P4 STG.E.U8 desc[UR18][R26.64+0xc1], R5 ;  /* 0x0000c1051a00c986 */ /* 0x0003e2000c101112 */
[----:B0-----:R-:W-:Y:S02]  /*deb0*/  F2FP.SATFINITE.E5M2.F32.PACK_AB_MERGE_C R7, RZ, R2, RZ ;  /* 0x00000002ff07723e */ /* 0x001fe400048060ff */
[----:B------:R-:W-:-:S03]  /*dec0*/  ISETP.LT.OR P4, PT, R35, 0xca, !P0 ;  /* 0x000000ca2300780c */ /* 0x000fc60004781670 */
[----:B------:R0:W-:Y:S01]  /*ded0*/  @!P5 STG.E.U8 desc[UR18][R24.64+0xc8], R7 ;  /* 0x0000c8071800d986 */ /* 0x0001e2000c101112 */
[----:B------:R-:W-:Y:S02]  /*dee0*/  ISETP.LT.OR P5, PT, R35, 0xd1, !P1 ;  /* 0x000000d12300780c */ /* 0x000fe40004fa1670 */
[----:B------:R-:W-:Y:S02]  /*def0*/  F2FP.SATFINITE.E5M2.F32.PACK_AB_MERGE_C R9, RZ, R3, RZ ;  /* 0x00000003ff09723e */ /* 0x000fe400048060ff */
[----:B------:R-:W-:-:S03]  /*df00*/  F2FP.SATFINITE.E5M2.F32.PACK_AB_MERGE_C R11, RZ, R4, RZ ;  /* 0x00000004ff0b723e */ /* 0x000fc600048060ff */
[----:B------:R0:W-:Y:S04]  /*df10*/  @!P6 STG.E.U8 desc[UR18][R24.64+0xc9], R9 ;  /* 0x0000c9091800e986 */ /* 0x0001e8000c101112 */
[----:B------:R-:W-:Y:S01]  /*df20*/  @!P3 STG.E.U8 desc[UR18][R26.64+0xc8], R11 ;  /* 0x0000c80b1a00b986 */ /* 0x000fe2000c101112 */
[----:B--2---:R-:W-:Y:S01]  /*df30*/  FMUL R2, R220, UR20 ;  /* 0x00000014dc027c20 */ /* 0x004fe20008400000 */
[----:B------:R-:W-:Y:S02]  /*df40*/  FMUL R0, R221, UR20 ;  /* 0x00000014dd007c20 */ /* 0x000fe40008400000 */
[----:B------:R-:W2:Y:S03]  /*df50*/  LDL.LU R221, [R1+0x2c] ;  /* 0x00002c0001dd7983 */ /* 0x000ea60000300800 */
[----:B-1----:R-:W-:Y:S01]  /*df60*/  F2FP.SATFINITE.E5M2.F32.PACK_AB_MERGE_C R5, RZ, R0, RZ ;  /* 0x00000000ff05723e */ /* 0x002fe200048060ff */
[----:B------:R-:W2:Y:S01]  /*df70*/  LDL.LU R220, [R1+0x30] ;  /* 0x0000300001dc7983 */ /* 0x000ea20000300800 */
[----:B------:R-:W-:Y:S01]  /*df80*/  FMUL R0, R223, UR20 ;  /* 0x00000014df007c20 */ /* 0x000fe20008400000 */
[----:B------:R-:W-:Y:S01]  /*df90*/  FMUL R3, R222, UR20 ;  /* 0x00000014de037c20 */ /* 0x000fe20008400000 */
[----:B0-----:R-:W-:Y:S01]  /*dfa0*/  F2FP.SATFINITE.E5M2.F32.PACK_AB_MERGE_C R7, RZ, R2, RZ ;  /* 0x00000002ff07723e */ /* 0x001fe200048060ff */
[----:B------:R-:W2:Y:S02]  /*dfb0*/  LDL.LU R222, [R1+0x34] ;  /* 0x0000340001de7983 */ /* 0x000ea40000300800 */
[----:B------:R-:W-:-:S02]  /*dfc0*/  F2FP.SATFINITE.E5M2.F32.PACK_AB_MERGE_C R13, RZ, R0, RZ ;  /* 0x00000000ff0d723e */ /* 0x000fc400048060ff */
[----:B------:R-:W2:Y:S01]  /*dfd0*/  LDL.LU R223, [R1+0x38] ;  /* 0x0000380001df7983 */ /* 0x000ea20000300800 */
[----:B------:R-:W-:Y:S01]  /*dfe0*/  F2FP.SATFINITE.E5M2.F32.PACK_AB_MERGE_C R9, RZ, R3, RZ ;  /* 0x00000003ff09723e */ /* 0x000fe200048060ff */
[----:B------:R-:W-:Y:S02]  /*dff0*/  FMUL R2, R225, UR20 ;  /* 0x00000014e1027c20 */ /* 0x000fe40008400000 */
[----:B------:R-:W2:Y:S04]  /*e000*/  LDL.LU R225, [R1+0x3c] ;  /* 0x00003c0001e17983 */ /* 0x000ea80000300800 */
[----:B------:R-:W-:Y:S01]  /*e010*/  @!P4 STG.E.U8 desc[UR18][R26.64+0xc9], R5 ;  /* 0x0000c9051a00c986 */ /* 0x000fe2000c101112 */
[----:B---3--:R-:W-:-:S03]  /*e020*/  FMUL R0, R224, UR20 ;  /* 0x00000014e0007c20 */ /* 0x008fc60008400000 */
[----:B------:R0:W-:Y:S04]  /*e030*/  @!P5 STG.E.U8 desc[UR18][R24.64+0xd0], R7 ;  /* 0x0000d0071800d986 */ /* 0x0001e8000c101112 */
[----:B------:R-:W3:Y:S01]  /*e040*/  LDL.LU R224, [R1+0x40] ;  /* 0x0000400001e07983 */ /* 0x000ee20000300800 */
[----:B----4-:R-:W-:-:S03]  /*e050*/  FMUL R3, R226, UR20 ;  /* 0x00000014e2037c20 */ /* 0x010fc60008400000 */
[----:B------:R-:W4:Y:S01]  /*e060*/  LDL.LU R226, [R1+0x44] ;  /* 0x0000440001e27983 */ /* 0x000f220000300800 */
[----:B0-----:R-:W-:Y:S01]  /*e070*/  F2FP.SATFINITE.E5M2.F32.PACK_AB_MERGE_C R7, RZ, R0, RZ ;  /* 0x00000000ff07723e */ /* 0x001fe200048060ff */
[----:B------:R-:W-:Y:S02]  /*e080*/  FMUL R0, R227, UR20 ;  /* 0x00000014e3007c20 */ /* 0x000fe40008400000 */
[----:B------:R-:W4:Y:S01]  /*e090*/  LDL.LU R227, [R1+0x48] ;  /* 0x0000480001e37983 */ /* 0x000f220000300800 */
[C---:B------:R-:W-:Y:S02]  /*e0a0*/  ISETP.LT.OR P6, PT, R35.reuse, 0xd2, !P1 ;  /* 0x000000d22300780c */ /* 0x040fe40004fc1670 */
[C---:B------:R-:W-:Y:S01]  /*e0b0*/  ISETP.LT.OR P4, PT, R35.reuse, 0xd2, !P0 ;  /* 0x000000d22300780c */ /* 0x040fe20004781670 */
[----:B------:R-:W4:Y:S01]  /*e0c0*/  LDL.LU R219, [R1+0x4c] ;  /* 0x00004c0001db7983 */ /* 0x000f220000300800 */
[----:B------:R-:W-:Y:S02]  /*e0d0*/  F2FP.SATFINITE.E5M2.F32.PACK_AB_MERGE_C R5, RZ, R2, RZ ;  /* 0x00000002ff05723e */ /* 0x000fe400048060ff */
[----:B------:R-:W-:-:S02]  /*e0e0*/  ISETP.LT.OR P3, PT, R35, 0xd1, !P0 ;  /* 0x000000d12300780c */ /* 0x000fc40004761670 */
[----:B------:R-:W-:Y:S02]  /*e0f0*/  ISETP.LT.OR P5, PT, R35, 0xd9, !P1 ;  /* 0x000000d92300780c */ /* 0x000fe40004fa1670 */
[----:B------:R-:W-:-:S03]  /*e100*/  F2FP.SATFINITE.E5M2.F32.PACK_AB_MERGE_C R11, RZ, R0, RZ ;  /* 0x00000000ff0b723e */ /* 0x000fc600048060ff */
[----:B------:R0:W-:Y:S01]  /*e110*/  @!P6 STG.E.U8 desc[UR18][R24.64+0xd1], R9 ;  /* 0x0000d1091800e986 */ /* 0x0001e2000c101112 */
[----:B------:R-:W-:-:S03]  /*e120*/  ISETP.LT.OR P6, PT, R35, 0xda, !P1 ;  /* 0x000000da2300780c */ /* 0x000fc60004fc1670 */
[----:B------:R1:W-:Y:S01]  /*e130*/  @!P4 STG.E.U8 desc[UR18][R26.64+0xd1], R5 ;  /* 0x0000d1051a00c986 */ /* 0x0003e2000c101112 */
[----:B------:R-:W-:-:S03]  /*e140*/  ISETP.LT.OR P4, PT, R35, 0xda, !P0 ;  /* 0x000000da2300780c */ /* 0x000fc60004781670 */
[----:B------:R-:W-:Y:S01]  /*e150*/  @!P3 STG.E.U8 desc[UR18][R26.64+0xd0], R13 ;  /* 0x0000d00d1a00b986 */ /* 0x000fe2000c101112 */
[----:B0-----:R-:W-:-:S03]  /*e160*/  F2FP.SATFINITE.E5M2.F32.PACK_AB_MERGE_C R9, RZ, R3, RZ ;  /* 0x00000003ff09723e */ /* 0x001fc600048060ff */
[----:B------:R0:W-:Y:S04]  /*e170*/  @!P5 STG.E.U8 desc[UR18][R24.64+0xd8], R7 ;  /* 0x0000d8071800d986 */ /* 0x0001e8000c101112 */
[----:B------:R0:W-:Y:S01]  /*e180*/  @!P6 STG.E.U8 desc[UR18][R24.64+0xd9], R9 ;  /* 0x0000d9091800e986 */ /* 0x0001e2000c101112 */
[----:B--2---:R-:W-:-:S03]  /*e190*/  FMUL R0, R221, UR20 ;  /* 0x00000014dd007c20 */ /* 0x004fc60008400000 */
[----:B------:R-:W2:Y:S01]  /*e1a0*/  LDL.LU R221, [R1+0x50] ;  /* 0x0000500001dd7983 */ /* 0x000ea20000300800 */
[----:B------:R-:W-:-:S03]  /*e1b0*/  FMUL R2, R220, UR20 ;  /* 0x00000014dc027c20 */ /* 0x000fc60008400000 */
[----:B------:R-:W2:Y:S01]  /*e1c0*/  LDL.LU R220, [R1+0x54] ;  /* 0x0000540001dc7983 */ /* 0x000ea20000300800 */
[----:B-1----:R-:W-:Y:S01]  /*e1d0*/  F2FP.SATFINITE.E5M2.F32.PACK_AB_MERGE_C R5, RZ, R0, RZ ;  /* 0x00000000ff05723e */ /* 0x002fe200048060ff */
[----:B------:R-:W-:Y:S02]  /*e1e0*/  FMUL R3, R222, UR20 ;  /* 0x00000014de037c20 */ /* 0x000fe40008400000 */
[----:B------:R-:W2:Y:S01]  /*e1f0*/  LDL.LU R222, [R1+0x58] ;  /* 0x0000580001de7983 */ /* 0x000ea20000300800 */
[----:B0-----:R-:W-:Y:S01]  /*e200*/  F2FP.SATFINITE.E5M2.F32.PACK_AB_MERGE_C R7, RZ, R2, RZ ;  /* 0x00000002ff07723e */ /* 0x001fe200048060ff */
[----:B------:R-:W-:Y:S01]  /*e210*/  FMUL R4, R223, UR20 ;  /* 0x00000014df047c20 */ /* 0x000fe20008400000 */
[----:B------:R-:W-:Y:S01]  /*e220*/  F2FP.SATFINITE.E5M2.F32.PACK_AB_MERGE_C R9, RZ, R3, RZ ;  /* 0x00000003ff09723e */ /* 0x000fe200048060ff */
[----:B------:R-:W2:Y:S01]  /*e230*/  LDL.LU R223, [R1+0x5c] ;  /* 0x00005c0001df7983 */ /* 0x000ea20000300800 */
[----:B------:R-:W-:-:S03]  /*e240*/  FMUL R0, R225, UR20 ;  /* 0x00000014e1007c20 */ /* 0x000fc60008400000 */
[----:B------:R0:W-:Y:S04]  /*e250*/  @!P4 STG.E.U8 desc[UR18][R26.64+0xd9], R5 ;  /* 0x0000d9051a00c986 */ /* 0x0001e8000c101112 */
[----:B------:R-:W2:Y:S01]  /*e260*/  LDL.LU R225, [R1+0x60] ;  /* 0x0000600001e17983 */ /* 0x000ea20000300800 */
[----:B0-----:R-:W-:Y:S01]  /*e270*/  F2FP.SATFINITE.E5M2.F32.PACK_AB_MERGE_C R5, RZ, R0, RZ ;  /* 0x00000000ff05723e */ /* 0x001fe200048060ff */
[----:B---3--:R-:W-:Y:S02]  /*e280*/  FMUL R2, R224, UR20 ;  /* 0x00000014e0027c20 */ /* 0x008fe40008400000 */
[----:B------:R-:W3:Y:S01]  /*e290*/  LDL.LU R224, [R1+0x64] ;  /* 0x0000640001e07983 */ /* 0x000ee20000300800 */
[----:B----4-:R-:W-:-:S03]  /*e2a0*/  FMUL R3, R226, UR20 ;  /* 0x00000014e2037c20 */ /* 0x010fc60008400000 */
[----:B------:R-:W4:Y:S01]  /*e2b0*/  LDL.LU R226, [R1+0x68] ;  /* 0x0000680001e27983 */ /* 0x000f220000300800 */
[----:B------:R-:W-:-:S03]  /*e2c0*/  FMUL R0, R227, UR20 ;  /* 0x00000014e3007c20 */ /* 0x000fc60008400000 */
[----:B------:R-:W4:Y:S01]  /*e2d0*/  LDL.LU R227, [R1+0x6c] ;  /* 0x00006c0001e37983 */ /* 0x000f220000300800 */
[C---:B------:R-:W-:Y:S02]  /*e2e0*/  ISETP.LT.OR P3, PT, R35.reuse, 0xd9, !P0 ;  /* 0x000000d92300780c */ /* 0x040fe40004761670 */
[C---:B------:R-:W-:Y:S02]  /*e2f0*/  ISETP.LT.OR P5, PT, R35.reuse, 0xe1, !P1 ;  /* 0x000000e12300780c */ /* 0x040fe40004fa1670 */
[C---:B------:R-:W-:Y:S02]  /*e300*/  ISETP.LT.OR P6, PT, R35.reuse, 0xe2, !P1 ;  /* 0x000000e22300780c */ /* 0x040fe40004fc1670 */
[----:B------:R-:W-:-:S07]  /*e310*/  ISETP.LT.OR P4, PT, R35, 0xe2, !P0 ;  /* 0x000000e22300780c */ /* 0x000fce0004781670 */
[----:B------:R-:W-:Y:S01]  /*e320*/  @!P3 STG.E.U8 desc[UR18][R26.64+0xd8], R11 ;  /* 0x0000d80b1a00b986 */ /* 0x000fe2000c101112 */
[----:B------:R-:W-:-:S03]  /*e330*/  ISETP.LT.OR P3, PT, R35, 0xe1, !P0 ;  /* 0x000000e12300780c */ /* 0x000fc60004761670 */
[----:B------:R0:W-:Y:S01]  /*e340*/  @!P5 STG.E.U8 desc[UR18][R24.64+0xe0], R7 ;  /* 0x0000e0071800d986 */ /* 0x0001e2000c101112 */
[----:B------:R-:W-:-:S03]  /*e350*/  ISETP.LT.OR P5, PT, R35, 0xe9, !P1 ;  /* 0x000000e92300780c */ /* 0x000fc60004fa1670 */
[----:B------:R1:W-:Y:S01]  /*e360*/  @!P6 STG.E.U8 desc[UR18][R24.64+0xe1], R9 ;  /* 0x0000e1091800e986 */ /* 0x0003e2000c101112 */
[----:B------:R-:W-:Y:S02]  /*e370*/  ISETP.LT.OR P6, PT, R35, 0xea, !P1 ;  /* 0x000000ea2300780c */ /* 0x000fe40004fc1670 */
[----:B------:R-:W-:Y:S01]  /*e380*/  F2FP.SATFINITE.E5M2.F32.PACK_AB_MERGE_C R13, RZ, R4, RZ ;  /* 0x00000004ff0d723e */ /* 0x000fe200048060ff */
[----:B------:R1:W-:Y:S01]  /*e390*/  @!P4 STG.E.U8 desc[UR18][R26.64+0xe1], R5 ;  /* 0x0000e1051a00c986 */ /* 0x0003e2000c101112 */
[----:B0-----:R-:W-:-:S03]  /*e3a0*/  F2FP.SATFINITE.E5M2.F32.PACK_AB_MERGE_C R7, RZ, R2, RZ ;  /* 0x00000002ff07723e */ /* 0x001fc600048060ff */
[----:B------:R-:W-:Y:S01]  /*e3b0*/  @!P3 STG.E.U8 desc[UR18][R26.64+0xe0], R13 ;  /* 0x0000e00d1a00b986 */ /* 0x000fe2000c101112 */
[----:B-1----:R-:W-:-:S03]  /*e3c0*/  F2FP.SATFINITE.E5M2.F32.PACK_AB_MERGE_C R9, RZ, R3, RZ ;  /* 0x00000003ff09723e */ /* 0x002fc600048060ff */
[----:B------:R0:W-:Y:S01]  /*e3d0*/  @!P5 STG.E.U8 desc[UR18][R24.64+0xe8], R7 ;  /* 0x0000e8071800d986 */ /* 0x0001e2000c101112 */
[C---:B------:R-:W-:Y:S02]  /*e3e0*/  ISETP.LT.OR P3, PT, R35.reuse, 0xe9, !P0 ;  /* 0x000000e92300780c */ /* 0x040fe40004761670 */
[C---:B------:R-:W-:Y:S01]  /*e3f0*/  ISETP.LT.OR P4, PT, R35.reuse, 0xea, !P0 ;  /* 0x000000ea2300780c */ /* 0x040fe20004781670 */
[----:B------:R1:W-:Y:S01]  /*e400*/  @!P6 STG.E.U8 desc[UR18][R24.64+0xe9], R9 ;  /* 0x0000e9091800e986 */ /* 0x0003e2000c101112 */
[----:B------:R-:W-:Y:S01]  /*e410*/  ISETP.LT.OR P5, PT, R35, 0xf1, !P1 ;  /* 0x000000f12300780c */ /* 0x000fe20004fa1670 */
[----:B------:R-:W-:Y:S01]  /*e420*/  FMUL R2, R219, UR20 ;  /* 0x00000014db027c20 */ /* 0x000fe20008400000 */
[----:B------:R-:W-:Y:S02]  /*e430*/  ISETP.LT.OR P6, PT, R35, 0xf2, !P1 ;  /* 0x000000f22300780c */ /* 0x000fe40004fc1670 */
[----:B------:R-:W-:Y:S02]  /*e440*/  F2FP.SATFINITE.E5M2.F32.PACK_AB_MERGE_C R11, RZ, R0, RZ ;  /* 0x00000000ff0b723e */ /* 0x000fe400048060ff */
[----:B------:R-:W-:-:S03]  /*e450*/  F2FP.SATFINITE.E5M2.F32.PACK_AB_MERGE_C R5, RZ, R2, RZ ;  /* 0x00000002ff05723e */ /* 0x000fc600048060ff */
[----:B------:R-:W-:Y:S01]  /*e460*/  @!P3 STG.E.U8 desc[UR18][R26.64+0xe8], R11 ;  /* 0x0000e80b1a00b986 */ /* 0x000fe2000c101112 */
[----:B------:R-:W-:-:S03]  /*e470*/  ISETP.LT.OR P3, PT, R35, 0xf1, !P0 ;  /* 0x000000f12300780c */ /* 0x000fc60004761670 */
[----:B------:R-:W-:Y:S01]  /*e480*/  @!P4 STG.E.U8 desc[UR18][R26.64+0xe9], R5 ;  /* 0x0000e9051a00c986 */ /* 0x000fe2000c101112 */
[C---:B------:R-:W-:Y:S02]  /*e490*/  ISETP.LT.OR P4, PT, R35.reuse, 0xf9, !P1 ;  /* 0x000000f92300780c */ /* 0x040fe40004f81670 */
[----:B------:R-:W-:Y:S01]  /*e4a0*/  ISETP.LT.OR P1, PT, R35, 0xfa, !P1 ;  /* 0x000000fa2300780c */ /* 0x000fe20004f21670 */
[----:B--2---:R-:W-:Y:S01]  /*e4b0*/  FMUL R0, R221, UR20 ;  /* 0x00000014dd007c20 */ /* 0x004fe20008400000 */
[----:B------:R-:W-:-:S04]  /*e4c0*/  FMUL R3, R220, UR20 ;  /* 0x00000014dc037c20 */ /* 0x000fc80008400000 */
[----:B0-----:R-:W-:Y:S02]  /*e4d0*/  F2FP.SATFINITE.E5M2.F32.PACK_AB_MERGE_C R7, RZ, R0, RZ ;  /* 0x00000000ff07723e */ /* 0x001fe400048060ff */
[----:B-1----:R-:W-:Y:S01]  /*e4e0*/  F2FP.SATFINITE.E5M2.F32.PACK_AB_MERGE_C R9, RZ, R3, RZ ;  /* 0x00000003ff09723e */ /* 0x002fe200048060ff */
[----:B------:R-:W-:Y:S02]  /*e4f0*/  FMUL R0, R222, UR20 ;  /* 0x00000014de007c20 */ /* 0x000fe40008400000 */
[----:B------:R0:W-:Y:S01]  /*e500*/  @!P5 STG.E.U8 desc[UR18][R24.64+0xf0], R7 ;  /* 0x0000f0071800d986 */ /* 0x0001e2000c101112 */
[----:B------:R-:W-:-:S03]  /*e510*/  ISETP.LT.OR P5, PT, R35, 0xf2, !P0 ;  /* 0x000000f22300780c */ /* 0x000fc600047a1670 */
[----:B------:R1:W-:Y:S01]  /*e520*/  @!P6 STG.E.U8 desc[UR18][R24.64+0xf1], R9 ;  /* 0x0000f1091800e986 */ /* 0x0003e2000c101112 */
[----:B------:R-:W-:Y:S02]  /*e530*/  ISETP.LT.OR P6, PT, R35, 0xf9, !P0 ;  /* 0x000000f92300780c */ /* 0x000fe400047c1670 */
[----:B------:R-:W-:Y:S01]  /*e540*/  F2FP.SATFINITE.E5M2.F32.PACK_AB_MERGE_C R13, RZ, R0, RZ ;  /* 0x00000000ff0d723e */ /* 0x000fe200048060ff */
[----:B------:R-:W-:Y:S01]  /*e550*/  FMUL R0, R223, UR20 ;  /* 0x00000014df007c20 */ /* 0x000fe20008400000 */
[----:B------:R-:W-:Y:S01]  /*e560*/  ISETP.LT.OR P0, PT, R35, 0xfa, !P0 ;  /* 0x000000fa2300780c */ /* 0x000fe20004701670 */
[----:B------:R-:W-:-:S03]  /*e570*/  FMUL R2, R225, UR20 ;  /* 0x00000014e1027c20 */ /* 0x000fc60008400000 */
[----:B0-----:R-:W-:Y:S02]  /*e580*/  F2FP.SATFINITE.E5M2.F32.PACK_AB_MERGE_C R7, RZ, R0, RZ ;  /* 0x00000000ff07723e */ /* 0x001fe400048060ff */
[----:B-1----:R-:W-:Y:S01]  /*e590*/  F2FP.SATFINITE.E5M2.F32.PACK_AB_MERGE_C R9, RZ, R2, RZ ;  /* 0x00000002ff09723e */ /* 0x002fe200048060ff */
[----:B---3--:R-:W-:Y:S01]  /*e5a0*/  FMUL R3, R224, UR20 ;  /* 0x00000014e0037c20 */ /* 0x008fe20008400000 */
[----:B----4-:R-:W-:Y:S01]  /*e5b0*/  FMUL R4, R226, UR20 ;  /* 0x00000014e2047c20 */ /* 0x010fe20008400000 */
[----:B------:R-:W-:-:S03]  /*e5c0*/  FMUL R5, R227, UR20 ;  /* 0x00000014e3057c20 */ /* 0x000fc60008400000 */
[----:B------:R-:W-:Y:S02]  /*e5d0*/  F2FP.SATFINITE.E5M2.F32.PACK_AB_MERGE_C R3, RZ, R3, RZ ;  /* 0x00000003ff03723e */ /* 0x000fe400048060ff */
[----:B------:R-:W-:Y:S02]  /*e5e0*/  F2FP.SATFINITE.E5M2.F32.PACK_AB_MERGE_C R11, RZ, R4, RZ ;  /* 0x00000004ff0b723e */ /* 0x000fe400048060ff */
[----:B------:R-:W-:Y:S01]  /*e5f0*/  F2FP.SATFINITE.E5M2.F32.PACK_AB_MERGE_C R5, RZ, R5, RZ ;  /* 0x00000005ff05723e */ /* 0x000fe200048060ff */
[----:B------:R0:W-:Y:S04]  /*e600*/  @!P3 STG.E.U8 desc[UR18][R26.64+0xf0], R13 ;  /* 0x0000f00d1a00b986 */ /* 0x0001e8000c101112 */
[----:B------:R0:W-:Y:S04]  /*e610*/  @!P5 STG.E.U8 desc[UR18][R26.64+0xf1], R7 ;  /* 0x0000f1071a00d986 */ /* 0x0001e8000c101112 */
[----:B------:R0:W-:Y:S04]  /*e620*/  @!P4 STG.E.U8 desc[UR18][R24.64+0xf8], R9 ;  /* 0x0000f8091800c986 */ /* 0x0001e8000c101112 */
[----:B------:R0:W-:Y:S04]  /*e630*/  @!P1 STG.E.U8 desc[UR18][R24.64+0xf9], R3 ;  /* 0x0000f90318009986 */ /* 0x0001e8000c101112 */
[----:B------:R0:W-:Y:S04]  /*e640*/  @!P6 STG.E.U8 desc[UR18][R26.64+0xf8], R11 ;  /* 0x0000f80b1a00e986 */ /* 0x0001e8000c101112 */
[----:B------:R0:W-:Y:S02]  /*e650*/  @!P0 STG.E.U8 desc[UR18][R26.64+0xf9], R5 ;  /* 0x0000f9051a008986 */ /* 0x0001e4000c101112 */
.L_x_295:
[----:B------:R-:W-:Y:S05]  /*e660*/  BSYNC B0 ;  /* 0x0000000000007941 */ /* 0x000fea0003800000 */
.L_x_37:
[----:B0----5:R-:W2:Y:S04]  /*e670*/  LDL.LU R3, [R1+0x78] ;  /* 0x0000780001037983 */ /* 0x021ea80000300800 */
[----:B------:R-:W2:Y:S01]  /*e680*/  LDL.LU R2, [R1+0x7c] ;  /* 0x00007c0001027983 */ /* 0x000ea20000300800 */
[----:B------:R-:W-:Y:S01]  /*e690*/  ULDC UR6, c[0x0][0xc] ;  /* 0x0000030000067ab9 */ /* 0x000fe20000000800 */
[----:B------:R-:W-:Y:S01]  /*e6a0*/  ULDC UR7, c[0x0][0x10] ;  /* 0x0000040000077ab9 */ /* 0x000fe20000000800 */
[----:B------:R-:W2:Y:S01]  /*e6b0*/  LDC R5, c[0x0][0x14] ;  /* 0x00000500ff057b82 */ /* 0x000ea20000000800 */
[----:B------:R-:W-:Y:S01]  /*e6c0*/  UIMAD.WIDE.U32 UR6, UR6, UR7, URZ ;  /* 0x00000007060672a5 */ /* 0x000fe2000f8e003f */
[----:B------:R-:W-:Y:S01]  /*e6d0*/  PRMT R0, RZ, 0x7610, R0 ;  /* 0x00007610ff007816 */ /* 0x000fe20000000000 */
[----:B------:R-:W-:-:S04]  /*e6e0*/  UMOV UR22, 0xffffffff ;  /* 0xffffffff00167882 */ /* 0x000fc80000000000 */
[----:B--2---:R-:W-:-:S04]  /*e6f0*/  IMAD.WIDE.U32 R2, R5, UR6, R2 ;  /* 0x0000000605027c25 */ /* 0x004fc8000f8e0002 */
[----:B------:R-:W-:Y:S01]  /*e700*/  IMAD R5, R5, UR7, RZ ;  /* 0x0000000705057c24 */ /* 0x000fe2000f8e02ff */
[----:B------:R-:W-:Y:S01]  /*e710*/  ULDC.64 UR6, c[0x0][0x650] ;  /* 0x0001940000067ab9 */ /* 0x000fe20000000a00 */
[----:B------:R-:W-:Y:S01]  /*e720*/  IMAD.MOV.U32 R19, RZ, RZ, R2 ;  /* 0x000000ffff137224 */ /* 0x000fe200078e0002 */
[----:B------:R-:W-:Y:S01]  /*e730*/  ISETP.GE.U32.AND P0, PT, R2, UR6, PT ;  /* 0x0000000602007c0c */ /* 0x000fe2000bf06070 */
[----:B------:R-:W-:Y:S02]  /*e740*/  IMAD.IADD R22, R3, 0x1, R5 ;  /* 0x0000000103167824 */ /* 0x000fe400078e0205 */
[----:B------:R-:W-:-:S03]  /*e750*/  IMAD.MOV.U32 R2, RZ, RZ, -0x1 ;  /* 0xffffffffff027424 */ /* 0x000fc600078e00ff */
[----:B------:R0:W-:Y:S01]  /*e760*/  STL [R1+0x78], R22 ;  /* 0x0000781601007387 */ /* 0x0001e20000100800 */
[----:B------:R-:W-:-:S03]  /*e770*/  ISETP.GE.U32.AND.EX P0, PT, R22, UR7, PT, P0 ;  /* 0x0000000716007c0c */ /* 0x000fc6000bf06100 */
[----:B------:R0:W-:Y:S04]  /*e780*/  STL [R1+0x7c], R19 ;  /* 0x00007c1301007387 */ /* 0x0001e80000100800 */
[----:B------:R0:W-:Y:S06]  /*e790*/  STL [R1+0x80], R2 ;  /* 0x0000800201007387 */ /* 0x0001ec0000100800 */
[----:B------:R-:W-:Y:S05]  /*e7a0*/  @P0 BRA `(.L_x_296) ;  /* 0x00000004006c0947 */ /* 0x000fea0003800000 */
[----:B------:R-:W2:Y:S01]  /*e7b0*/  S2R R14, SR_CTAID.X ;  /* 0x00000000000e7919 */ /* 0x000ea20000002500 */
[----:B------:R-:W5:Y:S01]  /*e7c0*/  LDC.64 R8, c[0x0][0x628] ;  /* 0x00018a00ff087b82 */ /* 0x000f620000000a00 */
[----:B------:R-:W-:Y:S01]  /*e7d0*/  ULDC UR6, c[0x0][0x150] ;  /* 0x0000540000067ab9 */ /* 0x000fe20000000800 */
[----:B------:R-:W-:Y:S01]  /*e7e0*/  IMAD.MOV.U32 R6, RZ, RZ, R19 ;  /* 0x000000ffff067224 */ /* 0x000fe200078e0013 */
[----:B------:R-:W0:Y:S01]  /*e7f0*/  S2R R16, SR_CTAID.Y ;  /* 0x0000000000107919 */ /* 0x000e220000002600 */
[----:B------:R-:W-:-:S04]  /*e800*/  IMAD.MOV.U32 R7, RZ, RZ, R22 ;  /* 0x000000ffff077224 */ /* 0x000fc800078e0016 */
[----:B------:R-:W0:Y:S08]  /*e810*/  LDC R17, c[0x0][0x144] ;  /* 0x00005100ff117b82 */ /* 0x000e300000000800 */
[----:B------:R-:W0:Y:S08]  /*e820*/  LDC R10, c[0x0][0x630] ;  /* 0x00018c00ff0a7b82 */ /* 0x000e300000000800 */
[----:B------:R-:W0:Y:S01]  /*e830*/  LDC.64 R12, c[0x0][0x620] ;  /* 0x00018800ff0c7b82 */ /* 0x000e220000000a00 */
[----:B-----5:R-:W-:-:S04]  /*e840*/  ISETP.NE.U32.AND P0, PT, R8, RZ, PT ;  /* 0x000000ff0800720c */ /* 0x020fc80003f05070 */
[----:B------:R-:W-:Y:S02]  /*e850*/  ISETP.NE.AND.EX P0, PT, R9, RZ, PT, P0 ;  /* 0x000000ff0900720c */ /* 0x000fe40003f05300 */
[----:B--2---:R-:W-:-:S05]  /*e860*/  I2FP.F32.U32 R0, R14 ;  /* 0x0000000e00007245 */ /* 0x004fca0000201000 */
[----:B------:R-:W-:-:S04]  /*e870*/  FMUL R0, R0, UR6 ;  /* 0x0000000600007c20 */ /* 0x000fc80008400000 */
[----:B------:R2:W0:Y:S02]  /*e880*/  F2I.U32.TRUNC.NTZ R15, R0 ;  /* 0x00000000000f7305 */ /* 0x000424000020f000 */
[----:B------:R-:W-:Y:S05]  /*e890*/  @!P0 BRA `(.L_x_297) ;  /* 0x0000000000288947 */ /* 0x000fea0003800000 */
[----:B--2---:R-:W2:Y:S02]  /*e8a0*/  LDC R0, c[0x0][0x634] ;  /* 0x00018d00ff007b82 */ /* 0x004ea40000000800 */
[----:B--2---:R-:W-:-:S05]  /*e8b0*/  IADD3 R7, P0, R19, R0, RZ ;  /* 0x0000000013077210 */ /* 0x004fca0007f1e0ff */
[----:B------:R-:W-:-:S04]  /*e8c0*/  IMAD.X R11, RZ, RZ, R22, P0 ;  /* 0x000000ffff0b7224 */ /* 0x000fc800000e0616 */
[----:B0-----:R-:W-:-:S04]  /*e8d0*/  IMAD.WIDE.U32 R2, R11, R8, RZ ;  /* 0x000000080b027225 */ /* 0x001fc800078e00ff */
[----:B------:R-:W-:-:S04]  /*e8e0*/  IMAD.WIDE.U32 R4, P0, R7, R9, R2 ;  /* 0x0000000907047225 */ /* 0x000fc80007800002 */
[----:B------:R-:W-:-:S04]  /*e8f0*/  IMAD.WIDE.U32 R2, R7, R8, RZ ;  /* 0x0000000807027225 */ /* 0x000fc800078e00ff */
[----:B------:R-:W-:Y:S01]  /*e900*/  IMAD.X R7, RZ, RZ, RZ, P0 ;  /* 0x000000ffff077224 */ /* 0x000fe200000e06ff */
[----:B------:R-:W-:Y:S01]  /*e910*/  IADD3 RZ, P0, R3, R4, RZ ;  /* 0x0000000403ff7210 */ /* 0x000fe20007f1e0ff */
[----:B------:R-:W-:-:S04]  /*e920*/  IMAD.MOV.U32 R6, RZ, RZ, R5 ;  /* 0x000000ffff067224 */ /* 0x000fc800078e0005 */
[----:B------:R-:W-:-:S08]  /*e930*/  IMAD.WIDE.U32.X R6, R11, R9, R6, P0 ;  /* 0x000000090b067225 */ /* 0x000fd000000e0406 */
.L_x_297:
[-CC-:B0-----:R-:W-:Y:S01]  /*e940*/  SHF.R.U64 R24, R6, R10.reuse, R7.reuse ;  /* 0x0000000a06187219 */ /* 0x181fe20000001207 */
[----:B------:R-:W0:Y:S01]  /*e950*/  LDC.64 R20, c[0x0][0x640] ;  /* 0x00019000ff147b82 */ /* 0x000e220000000a00 */
[----:B--2---:R-:W-:Y:S01]  /*e960*/  SHF.R.U32.HI R0, RZ, R10, R7 ;  /* 0x0000000aff007219 */ /* 0x004fe20000011607 */
[----:B------:R-:W-:Y:S01]  /*e970*/  IMAD.MOV.U32 R2, RZ, RZ, R19 ;  /* 0x000000ffff027224 */ /* 0x000fe200078e0013 */
[----:B------:R-:W-:Y:S01]  /*e980*/  IADD3 R5, P0, RZ, -R24, RZ ;  /* 0x80000018ff057210 */ /* 0x000fe20007f1e0ff */
[----:B------:R-:W-:Y:S01]  /*e990*/  IMAD.MOV R15, RZ, RZ, -R15 ;  /* 0x000000ffff0f7224 */ /* 0x000fe200078e0a0f */
[----:B------:R-:W-:Y:S01]  /*e9a0*/  ULDC UR6, c[0x0][0x154] ;  /* 0x0000550000067ab9 */ /* 0x000fe20000000800 */
[----:B------:R-:W-:Y:S02]  /*e9b0*/  IMAD.MOV.U32 R7, RZ, RZ, 0x1 ;  /* 0x00000001ff077424 */ /* 0x000fe400078e00ff */
[----:B------:R-:W2:Y:S01]  /*e9c0*/  LDC R4, c[0x0][0x618] ;  /* 0x00018600ff047b82 */ /* 0x000ea20000000800 */
[----:B------:R-:W-:-:S02]  /*e9d0*/  IMAD.X R3, RZ, RZ, ~R0, P0 ;  /* 0x000000ffff037224 */ /* 0x000fc400000e0e00 */
[----:B------:R-:W-:Y:S02]  /*e9e0*/  IMAD R15, R17, R15, R14 ;  /* 0x0000000f110f7224 */ /* 0x000fe400078e020e */
[-C--:B------:R-:W-:Y:S02]  /*e9f0*/  IMAD R0, R3, R12.reuse, RZ ;  /* 0x0000000c03007224 */ /* 0x080fe400078e02ff */
[----:B------:R-:W-:Y:S01]  /*ea00*/  IMAD.MOV.U32 R3, RZ, RZ, R22 ;  /* 0x000000ffff037224 */ /* 0x000fe200078e0016 */
[----:B------:R-:W5:Y:S01]  /*ea10*/  LDC R6, c[0x0][0x608] ;  /* 0x00018200ff067b82 */ /* 0x000f620000000800 */
[----:B------:R-:W-:-:S04]  /*ea20*/  IMAD.WIDE.U32 R2, R5, R12, R2 ;  /* 0x0000000c05027225 */ /* 0x000fc800078e0002 */
[----:B------:R-:W-:-:S03]  /*ea30*/  IMAD R5, R5, R13, R0 ;  /* 0x0000000d05057224 */ /* 0x000fc600078e0200 */
[----:B------:R-:W1:Y:S01]  /*ea40*/  LDC R18, c[0x0][0x658] ;  /* 0x00019600ff127b82 */ /* 0x000e620000000800 */
[----:B------:R-:W-:Y:S01]  /*ea50*/  I2FP.F32.U32 R0, R16 ;  /* 0x0000001000007245 */ /* 0x000fe20000201000 */
[----:B------:R-:W-:Y:S01]  /*ea60*/  IMAD.IADD R3, R3, 0x1, R5 ;  /* 0x0000000103037824 */ /* 0x000fe200078e0205 */
[----:B0-----:R-:W-:Y:S01]  /*ea70*/  ISETP.NE.U32.AND P0, PT, R20, RZ, PT ;  /* 0x000000ff1400720c */ /* 0x001fe20003f05070 */
[----:B------:R-:W-:Y:S02]  /*ea80*/  IMAD.MOV.U32 R5, RZ, RZ, -0x1 ;  /* 0xffffffffff057424 */ /* 0x000fe400078e00ff */
[----:B------:R-:W-:Y:S02]  /*ea90*/  FMUL R0, R0, UR6 ;  /* 0x0000000600007c20 */ /* 0x000fe40008400000 */
[----:B------:R-:W0:Y:S01]  /*eaa0*/  LDC R13, c[0x0][0x148] ;  /* 0x00005200ff0d7b82 */ /* 0x000e220000000800 */
[----:B--2---:R-:W-:Y:S01]  /*eab0*/  SHF.R.U64 R10, R2, R4, R3 ;  /* 0x00000004020a7219 */ /* 0x004fe20000001203 */
[----:B------:R2:W0:Y:S01]  /*eac0*/  F2I.U32.TRUNC.NTZ R12, R0 ;  /* 0x00000000000c7305 */ /* 0x000422000020f000 */
[----:B------:R-:W-:-:S02]  /*ead0*/  ISETP.NE.AND.EX P0, PT, R21, RZ, PT, P0 ;  /* 0x000000ff1500720c */ /* 0x000fc40003f05300 */
[----:B------:R-:W-:-:S03]  /*eae0*/  SHF.R.U32.HI R3, RZ, R4, R3 ;  /* 0x00000004ff037219 */ /* 0x000fc60000011603 */
[----:B------:R-:W0:Y:S01]  /*eaf0*/  LDC R14, c[0x0][0x600] ;  /* 0x00018000ff0e7b82 */ /* 0x000e220000000800 */
[-CC-:B-----5:R-:W-:Y:S02]  /*eb00*/  SHF.R.U64 R8, R10, R6.reuse, R3.reuse ;  /* 0x000000060a087219 */ /* 0x1a0fe40000001203 */
[----:B------:R-:W-:-:S05]  /*eb10*/  SHF.R.U32.HI R3, RZ, R6, R3 ;  /* 0x00000006ff037219 */ /* 0x000fca0000011603 */
[----:B------:R-:W0:Y:S01]  /*eb20*/  LDC R19, c[0x0][0x648] ;  /* 0x00019200ff137b82 */ /* 0x000e220000000800 */
[-CC-:B-1----:R-:W-:Y:S02]  /*eb30*/  SHF.R.U64 R11, R8, R18.reuse, R3.reuse ;  /* 0x00000012080b7219 */ /* 0x182fe40000001203 */
[-C--:B------:R-:W-:Y:S02]  /*eb40*/  SHF.L.U32 R5, R5, R18.reuse, RZ ;  /* 0x0000001205057219 */ /* 0x080fe400000006ff */
[-C--:B------:R-:W-:Y:S01]  /*eb50*/  SHF.R.U32.HI R3, RZ, R18.reuse, R3 ;  /* 0x00000012ff037219 */ /* 0x080fe20000011603 */
[----:B------:R-:W-:Y:S01]  /*eb60*/  IMAD.MOV.U32 R2, RZ, RZ, R11 ;  /* 0x000000ffff027224 */ /* 0x000fe200078e000b */
[----:B------:R-:W-:Y:S01]  /*eb70*/  SHF.L.U32 R34, R7, R18, RZ ;  /* 0x0000001207227219 */ /* 0x000fe200000006ff */
[----:B------:R-:W1:Y:S01]  /*eb80*/  LDC R22, c[0x0][0x638] ;  /* 0x00018e00ff167b82 */ /* 0x000e620000000800 */
[----:B------:R-:W-:-:S07]  /*eb90*/  LOP3.LUT R17, RZ, R5, RZ, 0x33, !PT ;  /* 0x00000005ff117212 */ /* 0x000fce00078e33ff */
[----:B------:R-:W0:Y:S01]  /*eba0*/  LDC R23, c[0x0][0x610] ;  /* 0x00018400ff177b82 */ /* 0x000e220000000800 */
[----:B--2---:R-:W-:Y:S05]  /*ebb0*/  @!P0 BRA `(.L_x_298) ;  /* 0x0000000000288947 */ /* 0x004fea0003800000 */
[----:B------:R-:W2:Y:S02]  /*ebc0*/  LDC R0, c[0x0][0x64c] ;  /* 0x00019300ff007b82 */ /* 0x000ea40000000800 */
[----:B--2---:R-:W-:-:S05]  /*ebd0*/  IADD3 R7, P0, R11, R0, RZ ;  /* 0x000000000b077210 */ /* 0x004fca0007f1e0ff */
        /* <DEDUP_REMOVED lines=8> */
.L_x_298:
[----:B0-----:R-:W-:Y:S01]  /*ec60*/  SHF.R.U64 R0, R2, R19, R3 ;  /* 0x0000001302007219 */ /* 0x001fe20000001203 */
[----:B------:R-:W-:Y:S01]  /*ec70*/  VIADD R3, R14, 0xffffffff ;  /* 0xffffffff0e037836 */ /* 0x000fe20000000000 */
[----:B------:R-:W-:Y:S01]  /*ec80*/  LOP3.LUT R5, R8, R17, RZ, 0xc0, !PT ;  /* 0x0000001108057212 */ /* 0x000fe200078ec0ff */
[----:B------:R-:W-:Y:S01]  /*ec90*/  IMAD.MOV R12, RZ, RZ, -R12 ;  /* 0x000000ffff0c7224 */ /* 0x000fe200078e0a0c */
[----:B------:R-:W-:Y:S01]  /*eca0*/  R2UR UR22, R24 ;  /* 0x00000000181672ca */ /* 0x000fe200000e0000 */
[----:B------:R-:W-:Y:S01]  /*ecb0*/  IMAD.MOV R2, RZ, RZ, -R0 ;  /* 0x000000ffff027224 */ /* 0x000fe200078e0a00 */
[----:B------:R-:W-:Y:S01]  /*ecc0*/  LOP3.LUT R3, R10, R3, RZ, 0xc0, !PT ;  /* 0x000000030a037212 */ /* 0x000fe200078ec0ff */
[----:B------:R-:W-:Y:S02]  /*ecd0*/  IMAD R34, R34, R0, R5 ;  /* 0x0000000022227224 */ /* 0x000fe400078e0205 */
[----:B------:R-:W-:Y:S02]  /*ece0*/  @P2 IMAD R15, R13, R12, R16 ;  /* 0x0000000c0d0f2224 */ /* 0x000fe400078e0210 */
[----:B-1----:R-:W-:-:S02]  /*ecf0*/  IMAD R0, R2, R22, R11 ;  /* 0x0000001602007224 */ /* 0x002fc400078e020b */
[----:B------:R-:W-:Y:S02]  /*ed00*/  IMAD R34, R34, R23, R15 ;  /* 0x0000001722227224 */ /* 0x000fe400078e020f */
[----:B------:R-:W-:Y:S02]  /*ed10*/  IMAD R3, R0, R14, R3 ;  /* 0x0000000e00037224 */ /* 0x000fe400078e0203 */
[----:B------:R-:W-:-:S03]  /*ed20*/  IMAD.MOV.U32 R0, RZ, RZ, 0x1 ;  /* 0x00000001ff007424 */ /* 0x000fc600078e00ff */
[----:B------:R-:W-:Y:S02]  /*ed30*/  SEL R2, R3, R34, !P2 ;  /* 0x0000002203027207 */ /* 0x000fe40005000000 */
[----:B------:R-:W-:-:S03]  /*ed40*/  SEL R34, R34, R3, !P2 ;  /* 0x0000000322227207 */ /* 0x000fc60005000000 */
[----:B------:R2:W-:Y:S04]  /*ed50*/  STL [R1+0x80], R2 ;  /* 0x0000800201007387 */ /* 0x0005e80000100800 */
.L_x_296:
[----:B------:R0:W-:Y:S01]  /*ed60*/  STL [R1+0x84], R34 ;  /* 0x0000842201007387 */ /* 0x0001e20000100800 */
[----:B------:R-:W-:-:S13]  /*ed70*/  LOP3.LUT P0, RZ, R0, 0xff, RZ, 0xc0, !PT ;  /* 0x000000ff00ff7812 */ /* 0x000fda000780c0ff */
[----:B0-----:R-:W-:Y:S05]  /*ed80*/  @P0 BRA `(.L_x_299) ;  /* 0xffffff2400600947 */ /* 0x001fea000383ffff */
[----:B------:R-:W-:Y:S05]  /*ed90*/  EXIT ;  /* 0x000000000000794d */ /* 0x000fea0003800000 */
.L_x_7:
[----:B------:R-:W2:Y:S01]  /*eda0*/  LDL R22, [R1+0x7c] ;  /* 0x00007c0001167983 */ /* 0x000ea20000100800 */
[----:B------:R-:W-:-:S03]  /*edb0*/  ULDC.64 UR4, c[0x0][0x650] ;  /* 0x0001940000047ab9 */ /* 0x000fc60000000a00 */
[----:B0-----:R-:W3:Y:S01]  /*edc0*/  LDL R23, [R1+0x78] ;  /* 0x0000780001177983 */ /* 0x001ee20000100800 */
[----:B------:R-:W-:Y:S01]  /*edd0*/  PRMT R4, RZ, 0x7610, R4 ;  /* 0x00007610ff047816 */ /* 0x000fe20000000004 */
[----:B------:R-:W-:Y:S02]  /*ede0*/  IMAD.MOV.U32 R5, RZ, RZ, -0x1 ;  /* 0xffffffffff057424 */ /* 0x000fe400078e00ff */
[----:B------:R-:W-:Y:S02]  /*edf0*/  IMAD.MOV.U32 R7, RZ, RZ, -0x1 ;  /* 0xffffffffff077424 */ /* 0x000fe400078e00ff */
[----:B------:R-:W-:Y:S01]  /*ee00*/  IMAD.MOV.U32 R6, RZ, RZ, -0x1 ;  /* 0xffffffffff067424 */ /* 0x000fe200078e00ff */
[----:B--2---:R-:W-:-:S04]  /*ee10*/  ISETP.GE.U32.AND P0, PT, R22, UR4, PT ;  /* 0x0000000416007c0c */ /* 0x004fc8000bf06070 */
[----:B---3--:R-:W-:-:S13]  /*ee20*/  ISETP.GE.U32.AND.EX P0, PT, R23, UR5, PT, P0 ;  /* 0x0000000517007c0c */ /* 0x008fda000bf06100 */
[----:B------:R-:W-:Y:S05]  /*ee30*/  @P0 BRA `(.L_x_300) ;  /* 0x00000004002c0947 */ /* 0x000fea0003800000 */
[----:B------:R-:W0:Y:S01]  /*ee40*/  LDC.64 R14, c[0x0][0x628] ;  /* 0x00018a00ff0e7b82 */ /* 0x000e220000000a00 */
[----:B------:R-:W-:Y:S02]  /*ee50*/  IMAD.MOV.U32 R8, RZ, RZ, R22 ;  /* 0x000000ffff087224 */ /* 0x000fe400078e0016 */
[----:B------:R-:W-:-:S05]  /*ee60*/  IMAD.MOV.U32 R9, RZ, RZ, R23 ;  /* 0x000000ffff097224 */ /* 0x000fca00078e0017 */
[----:B------:R-:W1:Y:S08]  /*ee70*/  LDC R10, c[0x0][0x630] ;  /* 0x00018c00ff0a7b82 */ /* 0x000e700000000800 */
[----:B------:R-:W2:Y:S01]  /*ee80*/  LDC.64 R16, c[0x0][0x620] ;  /* 0x00018800ff107b82 */ /* 0x000ea20000000a00 */
[----:B0-----:R-:W-:-:S04]  /*ee90*/  ISETP.NE.U32.AND P0, PT, R14, RZ, PT ;  /* 0x000000ff0e00720c */ /* 0x001fc80003f05070 */
[----:B------:R-:W-:-:S13]  /*eea0*/  ISETP.NE.AND.EX P0, PT, R15, RZ, PT, P0 ;  /* 0x000000ff0f00720c */ /* 0x000fda0003f05300 */
[----:B-12---:R-:W-:Y:S05]  /*eeb0*/  @!P0 BRA `(.L_x_301) ;  /* 0x0000000000288947 */ /* 0x006fea0003800000 */
[----:B------:R-:W0:Y:S02]  /*eec0*/  LDC R4, c[0x0][0x634] ;  /* 0x00018d00ff047b82 */ /* 0x000e240000000800 */
[----:B0-----:R-:W-:-:S05]  /*eed0*/  IADD3 R9, P0, R22, R4, RZ ;  /* 0x0000000416097210 */ /* 0x001fca0007f1e0ff */
        /* <DEDUP_REMOVED lines=8> */
.L_x_301:
[----:B------:R-:W0:Y:S01]  /*ef60*/  LDC.64 R20, c[0x0][0x640] ;  /* 0x00019000ff147b82 */ /* 0x000e220000000a00 */
[-CC-:B------:R-:W-:Y:S02]  /*ef70*/  SHF.R.U64 R14, R8, R10.reuse, R9.reuse ;  /* 0x0000000a080e7219 */ /* 0x180fe40000001209 */
[----:B------:R-:W-:Y:S02]  /*ef80*/  SHF.R.U32.HI R4, RZ, R10, R9 ;  /* 0x0000000aff047219 */ /* 0x000fe40000011609 */
[----:B------:R-:W-:-:S03]  /*ef90*/  IADD3 R7, P0, RZ, -R14, RZ ;  /* 0x8000000eff077210 */ /* 0x000fc60007f1e0ff */
[----:B------:R-:W1:Y:S02]  /*efa0*/  LDC R8, c[0x0][0x618] ;  /* 0x00018600ff087b82 */ /* 0x000e640000000800 */
[----:B------:R-:W-:Y:S02]  /*efb0*/  IMAD.X R5, RZ, RZ, ~R4, P0 ;  /* 0x000000ffff057224 */ /* 0x000fe400000e0e04 */
[----:B------:R-:W-:Y:S02]  /*efc0*/  IMAD.MOV.U32 R4, RZ, RZ, R22 ;  /* 0x000000ffff047224 */ /* 0x000fe400078e0016 */
[-C--:B------:R-:W-:Y:S02]  /*efd0*/  IMAD R6, R5, R16.reuse, RZ ;  /* 0x0000001005067224 */ /* 0x080fe400078e02ff */
[----:B------:R-:W2:Y:S01]  /*efe0*/  LDC R18, c[0x0][0x608] ;  /* 0x00018200ff127b82 */ /* 0x000ea20000000800 */
[----:B------:R-:W-:Y:S02]  /*eff0*/  IMAD.MOV.U32 R5, RZ, RZ, R23 ;  /* 0x000000ffff057224 */ /* 0x000fe400078e0017 */
[----:B------:R-:W-:-:S05]  /*f000*/  IMAD.WIDE.U32 R4, R7, R16, R4 ;  /* 0x0000001007047225 */ /* 0x000fca00078e0004 */
[----:B------:R-:W3:Y:S01]  /*f010*/  LDC R19, c[0x0][0x658] ;  /* 0x00019600ff137b82 */ /* 0x000ee20000000800 */
[----:B------:R-:W-:Y:S01]  /*f020*/  IMAD R7, R7, R17, R6 ;  /* 0x0000001107077224 */ /* 0x000fe200078e0206 */
[----:B0-----:R-:W-:Y:S01]  /*f030*/  ISETP.NE.U32.AND P0, PT, R20, RZ, PT ;  /* 0x000000ff1400720c */ /* 0x001fe20003f05070 */
[----:B------:R-:W-:Y:S02]  /*f040*/  IMAD.MOV.U32 R6, RZ, RZ, -0x1 ;  /* 0xffffffffff067424 */ /* 0x000fe400078e00ff */
[----:B------:R-:W-:Y:S01]  /*f050*/  IMAD.IADD R5, R5, 0x1, R7 ;  /* 0x0000000105057824 */ /* 0x000fe200078e0207 */
[----:B------:R-:W-:Y:S02]  /*f060*/  ISETP.NE.AND.EX P0, PT, R21, RZ, PT, P0 ;  /* 0x000000ff1500720c */ /* 0x000fe40003f05300 */
[----:B------:R-:W0:Y:S02]  /*f070*/  LDC R17, c[0x0][0x600] ;  /* 0x00018000ff117b82 */ /* 0x000e240000000800 */
[----:B-1----:R-:W-:-:S02]  /*f080*/  SHF.R.U64 R10, R4, R8, R5 ;  /* 0x00000008040a7219 */ /* 0x002fc40000001205 */
[----:B------:R-:W-:-:S04]  /*f090*/  SHF.R.U32.HI R5, RZ, R8, R5 ;  /* 0x00000008ff057219 */ /* 0x000fc80000011605 */
[----:B------:R-:W1:Y:S01]  /*f0a0*/  LDC R22, c[0x0][0x648] ;  /* 0x00019200ff167b82 */ /* 0x000e620000000800 */
[-CC-:B--2---:R-:W-:Y:S02]  /*f0b0*/  SHF.R.U64 R15, R10, R18.reuse, R5.reuse ;  /* 0x000000120a0f7219 */ /* 0x184fe40000001205 */
[----:B------:R-:W-:Y:S01]  /*f0c0*/  SHF.R.U32.HI R4, RZ, R18, R5 ;  /* 0x00000012ff047219 */ /* 0x000fe20000011605 */
[----:B------:R-:W-:-:S04]  /*f0d0*/  IMAD.MOV.U32 R18, RZ, RZ, 0x1 ;  /* 0x00000001ff127424 */ /* 0x000fc800078e00ff */
[----:B------:R-:W2:Y:S01]  /*f0e0*/  LDC R23, c[0x0][0x638] ;  /* 0x00018e00ff177b82 */ /* 0x000ea20000000800 */
[-CC-:B---3--:R-:W-:Y:S02]  /*f0f0*/  SHF.R.U64 R16, R15, R19.reuse, R4.reuse ;  /* 0x000000130f107219 */ /* 0x188fe40000001204 */
[-C--:B------:R-:W-:Y:S02]  /*f100*/  SHF.L.U32 R6, R6, R19.reuse, RZ ;  /* 0x0000001306067219 */ /* 0x080fe400000006ff */
[----:B------:R-:W-:Y:S01]  /*f110*/  SHF.R.U32.HI R5, RZ, R19, R4 ;  /* 0x00000013ff057219 */ /* 0x000fe20000011604 */
[----:B------:R-:W-:Y:S01]  /*f120*/  IMAD.MOV.U32 R4, RZ, RZ, R16 ;  /* 0x000000ffff047224 */ /* 0x000fe200078e0010 */
[----:B------:R-:W-:Y:S01]  /*f130*/  LOP3.LUT R24, RZ, R6, RZ, 0x33, !PT ;  /* 0x00000006ff187212 */ /* 0x000fe200078e33ff */
[----:B------:R-:W3:Y:S01]  /*f140*/  LDC R25, c[0x0][0x610] ;  /* 0x00018400ff197b82 */ /* 0x000ee20000000800 */
[----:B------:R-:W-:Y:S05]  /*f150*/  @!P0 BRA `(.L_x_302) ;  /* 0x0000000000288947 */ /* 0x000fea0003800000 */
        /* <DEDUP_REMOVED lines=10> */
.L_x_302:
[----:B-1----:R-:W-:Y:S01]  /*f200*/  SHF.R.U64 R4, R4, R22, R5 ;  /* 0x0000001604047219 */ /* 0x002fe20000001205 */
[----:B0-----:R-:W-:Y:S01]  /*f210*/  VIADD R7, R17, 0xffffffff ;  /* 0xffffffff11077836 */ /* 0x001fe20000000000 */
[----:B------:R-:W-:Y:S01]  /*f220*/  SHF.L.U32 R18, R18, R19, RZ ;  /* 0x0000001312127219 */ /* 0x000fe200000006ff */
[----:B------:R-:W-:Y:S01]  /*f230*/  @P2 IMAD R0, R11, R12, R2 ;  /* 0x0000000c0b002224 */ /* 0x000fe200078e0202 */
[----:B------:R-:W-:Y:S01]  /*f240*/  LOP3.LUT R3, R15, R24, RZ, 0xc0, !PT ;  /* 0x000000180f037212 */ /* 0x000fe200078ec0ff */
[----:B------:R-:W-:Y:S01]  /*f250*/  IMAD.MOV R5, RZ, RZ, -R4 ;  /* 0x000000ffff057224 */ /* 0x000fe200078e0a04 */
[----:B------:R-:W-:Y:S01]  /*f260*/  LOP3.LUT R7, R10, R7, RZ, 0xc0, !PT ;  /* 0x000000070a077212 */ /* 0x000fe200078ec0ff */
[----:B------:R-:W-:Y:S02]  /*f270*/  IMAD.MOV.U32 R6, RZ, RZ, R14 ;  /* 0x000000ffff067224 */ /* 0x000fe400078e000e */
[----:B------:R-:W-:Y:S02]  /*f280*/  IMAD R3, R18, R4, R3 ;  /* 0x0000000412037224 */ /* 0x000fe400078e0203 */
[----:B--2---:R-:W-:-:S02]  /*f290*/  IMAD R2, R5, R23, R16 ;  /* 0x0000001705027224 */ /* 0x004fc400078e0210 */
[----:B---3--:R-:W-:Y:S02]  /*f2a0*/  IMAD R0, R3, R25, R0 ;  /* 0x0000001903007224 */ /* 0x008fe400078e0200 */
[----:B------:R-:W-:Y:S02]  /*f2b0*/  IMAD R5, R2, R17, R7 ;  /* 0x0000001102057224 */ /* 0x000fe400078e0207 */
[----:B------:R-:W-:-:S03]  /*f2c0*/  IMAD.MOV.U32 R4, RZ, RZ, 0x1 ;  /* 0x00000001ff047424 */ /* 0x000fc600078e00ff */
[----:B------:R-:W-:Y:S02]  /*f2d0*/  SEL R7, R5, R0, !P2 ;  /* 0x0000000005077207 */ /* 0x000fe40005000000 */
[----:B------:R-:W-:-:S07]  /*f2e0*/  SEL R5, R0, R5, !P2 ;  /* 0x0000000500057207 */ /* 0x000fce0005000000 */
.L_x_300:
[----:B------:R-:W-:-:S08]  /*f2f0*/  NOP ;  /* 0x0000000000007918 */ /* 0x000fd00000000000 */
[----:B------:R-:W0:-:S00]  /*f300*/  USETMAXREG.DEALLOC.CTAPOOL 0x28 ;  /* 0x00000028000079c8 */ /* 0x000e0000080e0500 */
[----:B------:R-:W-:-:S13]  /*f310*/  ISETP.NE.AND P0, PT, RZ, UR8, PT ;  /* 0x00000008ff007c0c */ /* 0x000fda000bf05270 */
[----:B------:R-:W-:Y:S05]  /*f320*/  @P0 EXIT ;  /* 0x000000000000094d */ /* 0x000fea0003800000 */
[----:B0-----:R-:W-:Y:S01]  /*f330*/  LOP3.LUT P0, RZ, R4, 0xff, RZ, 0xc0, !PT ;  /* 0x000000ff04ff7812 */ /* 0x001fe2000780c0ff */
[----:B------:R-:W-:Y:S02]  /*f340*/  IMAD.MOV.U32 R9, RZ, RZ, 0x1 ;  /* 0x00000001ff097424 */ /* 0x000fe400078e00ff */
[----:B------:R-:W-:-:S10]  /*f350*/  IMAD.MOV.U32 R12, RZ, RZ, RZ ;  /* 0x000000ffff0c7224 */ /* 0x000fd400078e00ff */
[----:B------:R-:W-:Y:S05]  /*f360*/  @!P0 BRA `(.L_x_303) ;  /* 0x0000000c00608947 */ /* 0x000fea0003800000 */
[----:B------:R-:W0:Y:S01]  /*f370*/  S2R R0, SR_CgaCtaId ;  /* 0x0000000000007919 */ /* 0x000e220000008800 */
[----:B------:R-:W-:Y:S01]  /*f380*/  ULDC UR4, c[0x0][0x28c] ;  /* 0x0000a30000047ab9 */ /* 0x000fe20000000800 */
[----:B------:R-:W-:Y:S01]  /*f390*/  ULDC UR6, c[0x0][0x658] ;  /* 0x0001960000067ab9 */ /* 0x000fe20000000800 */
[----:B------:R-:W-:Y:S01]  /*f3a0*/  UIADD3 UR10, UR4, 0x7f, URZ ;  /* 0x0000007f040a7890 */ /* 0x000fe2000fffe03f */
[----:B------:R-:W-:Y:S01]  /*f3b0*/  BSSY B0, `(.L_x_303) ;  /* 0x00000d3000007945 */ /* 0x000fe20003800000 */
[----:B------:R-:W-:Y:S01]  /*f3c0*/  UMOV UR7, 0xffffffff ;  /* 0xffffffff00077882 */ /* 0x000fe20000000000 */
[----:B------:R-:W-:Y:S01]  /*f3d0*/  ULDC UR5, c[0x0][0x600] ;  /* 0x0001800000057ab9 */ /* 0x000fe20000000800 */
[----:B------:R-:W-:Y:S01]  /*f3e0*/  UMOV UR9, 0x1 ;  /* 0x0000000100097882 */ /* 0x000fe20000000000 */
[----:B------:R-:W-:Y:S01]  /*f3f0*/  USHF.L.U32 UR7, UR7, UR6, URZ ;  /* 0x0000000607077299 */ /* 0x000fe2000800063f */
[----:B------:R-:W-:Y:S01]  /*f400*/  IMAD.MOV.U32 R11, RZ, RZ, 0x1 ;  /* 0x00000001ff0b7424 */ /* 0x000fe200078e00ff */
[----:B------:R-:W-:Y:S01]  /*f410*/  UIADD3 UR4, UR5, -0x1, URZ ;  /* 0xffffffff05047890 */ /* 0x000fe2000fffe03f */
[----:B------:R-:W-:Y:S01]  /*f420*/  IMAD.MOV.U32 R9, RZ, RZ, 0x1 ;  /* 0x00000001ff097424 */ /* 0x000fe200078e00ff */
[----:B------:R-:W-:Y:S01]  /*f430*/  USHF.R.S32.HI UR11, URZ, 0x1f, UR10 ;  /* 0x0000001f3f0b7899 */ /* 0x000fe2000801140a */
[----:B------:R-:W-:Y:S01]  /*f440*/  IMAD.MOV.U32 R12, RZ, RZ, RZ ;  /* 0x000000ffff0c7224 */ /* 0x000fe200078e00ff */
[----:B------:R-:W-:Y:S01]  /*f450*/  ULDC UR8, c[0x0][0xc] ;  /* 0x0000030000087ab9 */ /* 0x000fe20000000800 */
[----:B------:R-:W-:-:S02]  /*f460*/  USHF.L.U32 UR5, UR9, UR6, URZ ;  /* 0x0000000609057299 */ /* 0x000fc4000800063f */
[----:B------:R-:W-:Y:S01]  /*f470*/  ULEA.HI UR11, UR11, UR10, URZ, 0x7 ;  /* 0x0000000a0b0b7291 */ /* 0x000fe2000f8f383f */
[----:B------:R-:W-:Y:S01]  /*f480*/  ULDC UR9, c[0x0][0x10] ;  /* 0x0000040000097ab9 */ /* 0x000fe20000000800 */
[----:B------:R-:W-:Y:S02]  /*f490*/  ULOP3.LUT UR6, URZ, UR7, URZ, 0x33, !UPT ;  /* 0x000000073f067292 */ /* 0x000fe4000f8e333f */
[----:B------:R-:W-:Y:S01]  /*f4a0*/  UIMAD.WIDE.U32 UR8, UR8, UR9, URZ ;  /* 0x00000009080872a5 */ /* 0x000fe2000f8e003f */
[----:B------:R-:W-:Y:S01]  /*f4b0*/  ULDC UR7, c[0x0][0x14] ;  /* 0x0000050000077ab9 */ /* 0x000fe20000000800 */
[----:B------:R-:W-:Y:S02]  /*f4c0*/  USHF.R.S32.HI UR20, URZ, 0x7, UR11 ;  /* 0x000000073f147899 */ /* 0x000fe4000801140b */
[----:B------:R-:W-:Y:S02]  /*f4d0*/  UIMAD.WIDE.U32 UR22, UR8, UR7, URZ ;  /* 0x00000007081672a5 */ /* 0x000fe4000f8e003f */
[----:B------:R-:W-:-:S02]  /*f4e0*/  UIMAD UR18, UR9, UR7, URZ ;  /* 0x00000007091272a4 */ /* 0x000fc4000f8e023f */
[----:B------:R-:W-:Y:S01]  /*f4f0*/  ULOP3.LUT UR26, UR13, 0x2, URZ, 0xfc, !UPT ;  /* 0x000000020d1a7892 */ /* 0x000fe2000f8efc3f */
[C---:B0-----:R-:W-:Y:S01]  /*f500*/  IMAD.SHL.U32 R8, R0.reuse, 0x80, RZ ;  /* 0x0000008000087824 */ /* 0x041fe200078e00ff */
[----:B------:R-:W-:Y:S01]  /*f510*/  UIADD3 UR18, UR23, UR18, URZ ;  /* 0x0000001217127290 */ /* 0x000fe2000fffe03f */
[----:B------:R-:W-:Y:S01]  /*f520*/  IMAD.SHL.U32 R0, R0, 0x4000, RZ ;  /* 0x0000400000007824 */ /* 0x000fe200078e00ff */
[----:B------:R-:W-:Y:S02]  /*f530*/  UIADD3 UR27, UR20, 0x1, URZ ;  /* 0x00000001141b7890 */ /* 0x000fe4000fffe03f */
[----:B------:R-:W-:Y:S01]  /*f540*/  LOP3.LUT R8, R8, 0x80, RZ, 0xc0, !PT ;  /* 0x0000008008087812 */ /* 0x000fe200078ec0ff */
[----:B------:R-:W-:Y:S01]  /*f550*/  ULDC.64 UR24, c[0x0][0x198] ;  /* 0x0000660000187ab9 */ /* 0x000fe20000000a00 */
[----:B------:R-:W-:-:S08]  /*f560*/  LOP3.LUT R0, R0, 0x4000, RZ, 0xc0, !PT ;  /* 0x0000400000007812 */ /* 0x000fd000078ec0ff */
.L_x_314:
[----:B------:R-:W-:-:S03]  /*f570*/  UMOV UR7, 0xffffffff ;  /* 0xffffffff00077882 */ /* 0x000fc60000000000 */
[----:B------:R-:W-:Y:S05]  /*f580*/  BRA.DIV UR7, `(.L_x_304) ;  /* 0x0000000e07f87947 */ /* 0x000fea000b800000 */
[----:B------:R-:W-:-:S13]  /*f590*/  ELECT P0, URZ, PT ;  /* 0x00000000003f782f */ /* 0x000fda0003800000 */
.L_x_326:
[----:B------:R-:W0:Y:S01]  /*f5a0*/  LDC R2, c[0x0][0x28c] ;  /* 0x0000a300ff027b82 */ /* 0x000e220000000800 */
[----:B------:R-:W-:Y:S01]  /*f5b0*/  BSSY B1, `(.L_x_305) ;  /* 0x000003a000017945 */ /* 0x000fe20003800000 */
[----:B0-----:R-:W-:-:S13]  /*f5c0*/  ISETP.LT.OR P0, PT, R2, 0x1, !P0 ;  /* 0x000000010200780c */ /* 0x001fda0004701670 */
[----:B------:R-:W-:Y:S05]  /*f5d0*/  @P0 BRA `(.L_x_306) ;  /* 0x0000000000dc0947 */ /* 0x000fea0003800000 */
[----:B------:R-:W-:Y:S02]  /*f5e0*/  IMAD R7, R7, 0x100, R8 ;  /* 0x0000010007077824 */ /* 0x000fe400078e0208 */
[----:B------:R-:W-:Y:S02]  /*f5f0*/  IMAD.SHL.U32 R10, R5, 0x80, RZ ;  /* 0x00000080050a7824 */ /* 0x000fe400078e00ff */
[----:B------:R-:W-:Y:S02]  /*f600*/  IMAD.MOV.U32 R15, RZ, RZ, RZ ;  /* 0x000000ffff0f7224 */ /* 0x000fe400078e00ff */
[----:B------:R-:W-:Y:S02]  /*f610*/  IMAD.U32 R16, RZ, RZ, UR27 ;  /* 0x0000001bff107e24 */ /* 0x000fe4000f8e00ff */
[----:B------:R-:W-:Y:S02]  /*f620*/  IMAD.MOV.U32 R2, RZ, RZ, R9 ;  /* 0x000000ffff027224 */ /* 0x000fe400078e0009 */
[----:B------:R-:W-:-:S07]  /*f630*/  IMAD.MOV.U32 R3, RZ, RZ, R12 ;  /* 0x000000ffff037224 */ /* 0x000fce00078e000c */
.L_x_309:
[----:B------:R-:W0:Y:S01]  /*f640*/  S2R R5, SR_CgaCtaId ;  /* 0x0000000000057919 */ /* 0x000e220000008800 */
[----:B------:R-:W-:Y:S01]  /*f650*/  MOV R4, 0x400 ;  /* 0x0000040000047802 */ /* 0x000fe20000000f00 */
[----:B------:R-:W1:Y:S03]  /*f660*/  S2R R17, SR_TID.X ;  /* 0x0000000000117919 */ /* 0x000e660000002100 */
[----:B0-----:R-:W-:Y:S02]  /*f670*/  LEA R14, R5, R4, 0x18 ;  /* 0x00000004050e7211 */ /* 0x001fe400078ec0ff */
[----:B------:R-:W-:Y:S02]  /*f680*/  SHF.L.U32 R4, R2, 0x1f, RZ ;  /* 0x0000001f02047819 */ /* 0x000fe400000006ff */
[----:B-1----:R-:W-:Y:S01]  /*f690*/  LOP3.LUT P1, RZ, R17, 0x7f, RZ, 0xc0, !PT ;  /* 0x0000007f11ff7812 */ /* 0x002fe2000782c0ff */
[----:B------:R-:W-:-:S04]  /*f6a0*/  IMAD R13, R3, 0x8, R14 ;  /* 0x00000008030d7824 */ /* 0x000fc800078e020e */
[----:B------:R-:W0:Y:S08]  /*f6b0*/  SYNCS.PHASECHK.TRANS64.TRYWAIT P0, [R13+URZ+0x28], R4 ;  /* 0x000028040d0075a7 */ /* 0x000e30000800017f */
[----:B------:R-:W1:Y:S01]  /*f6c0*/  @!P1 LDC R5, c[0x0][0x500] ;  /* 0x00014000ff059b82 */ /* 0x000e620000000800 */
[----:B0-----:R-:W-:Y:S05]  /*f6d0*/  @!P0 BRA `(.L_x_307) ;  /* 0x0000000c00c48947 */ /* 0x001fea0003800000 */
.L_x_327:
[----:B------:R-:W-:Y:S01]  /*f6e0*/  UPRMT UR7, UR26, 0x9910, URZ ;  /* 0x000099101a077896 */ /* 0x000fe2000800003f */
[----:B-1----:R1:W-:Y:S03]  /*f6f0*/  @!P1 SYNCS.ARRIVE.TRANS64 RZ, [R13+URZ], R5 ;  /* 0x000000050dff99a7 */ /* 0x0023e6000800003f */
[----:B------:R-:W-:-:S06]  /*f700*/  UISETP.NE.AND UP0, UPT, UR7, 0x2, UPT ;  /* 0x000000020700788c */ /* 0x000fcc000bf05270 */
[----:B------:R-:W-:-:S13]  /*f710*/  PLOP3.LUT P0, PT, PT, PT, UP0, 0x80, 0x0 ;  /* 0x000000000000781c */ /* 0x000fda0003f0f008 */
[----:B-1----:R-:W-:Y:S05]  /*f720*/  @P0 BRA `(.L_x_308) ;  /* 0x0000000000040947 */ /* 0x002fea0003800000 */
[----:B------:R-:W-:Y:S01]  /*f730*/  BPT.TRAP 0x1 ;  /* 0x000000040000795c */ /* 0x000fe20000300000 */
.L_x_308:
[C---:B0-----:R-:W-:Y:S01]  /*f740*/  IMAD R4, R3.reuse, 0x4000, R14 ;  /* 0x0000400003047824 */ /* 0x041fe200078e020e */
[----:B------:R-:W-:Y:S01]  /*f750*/  R2UR UR19, R14 ;  /* 0x000000000e1372ca */ /* 0x000fe200000e0000 */
[----:B------:R-:W-:Y:S01]  /*f760*/  IMAD R5, R3, 0x8000, R0 ;  /* 0x0000800003057824 */ /* 0x000fe200078e0200 */
[----:B------:R-:W-:Y:S01]  /*f770*/  R2UR UR9, R13 ;  /* 0x000000000d0972ca */ /* 0x000fe200000e0000 */
[----:B------:R-:W-:Y:S01]  /*f780*/  VIADD R16, R16, 0xffffffff ;  /* 0xffffffff10107836 */ /* 0x000fe20000000000 */
[----:B------:R-:W-:Y:S01]  /*f790*/  R2UR UR7, R4 ;  /* 0x00000000040772ca */ /* 0x000fe200000e0000 */
[----:B------:R-:W-:Y:S01]  /*f7a0*/  UIADD3 UR14, UP0, UR24, 0xf0, URZ ;  /* 0x000000f0180e7890 */ /* 0x000fe2000ff1e03f */
[----:B------:R-:W-:Y:S01]  /*f7b0*/  R2UR UR8, R5 ;  /* 0x00000000050872ca */ /* 0x000fe200000e0000 */
[----:B------:R-:W-:Y:S01]  /*f7c0*/  UIADD3 UR28, UP1, UR24, 0x1f0, URZ ;  /* 0x000001f0181c7890 */ /* 0x000fe2000ff3e03f */
[----:B------:R-:W-:Y:S01]  /*f7d0*/  R2UR UR11, R10 ;  /* 0x000000000a0b72ca */ /* 0x000fe200000e0000 */
[----:B------:R-:W-:Y:S01]  /*f7e0*/  UIADD3.X UR15, URZ, UR25, URZ, UP0, !UPT ;  /* 0x000000193f0f7290 */ /* 0x000fe200087fe43f */
[----:B------:R-:W-:Y:S01]  /*f7f0*/  R2UR UR10, R15 ;  /* 0x000000000f0a72ca */ /* 0x000fe200000e0000 */
[----:B------:R-:W-:Y:S01]  /*f800*/  VIADD R3, R3, 0x1 ;  /* 0x0000000103037836 */ /* 0x000fe20000000000 */
[----:B------:R-:W-:Y:S01]  /*f810*/  R2UR UR12, R6 ;  /* 0x00000000060c72ca */ /* 0x000fe200000e0000 */
[----:B------:R-:W-:Y:S01]  /*f820*/  UIADD3.X UR29, URZ, UR25, URZ, UP1, !UPT ;  /* 0x000000193f1d7290 */ /* 0x000fe20008ffe43f */
[----:B------:R-:W-:Y:S01]  /*f830*/  R2UR UR21, R7 ;  /* 0x00000000071572ca */ /* 0x000fe200000e0000 */
[----:B------:R-:W-:Y:S01]  /*f840*/  UMOV UR16, 0x0 ;  /* 0x0000000000107882 */ /* 0x000fe20000000000 */
[----:B------:R-:W-:Y:S01]  /*f850*/  ISETP.GT.AND P1, PT, R16, 0x1, PT ;  /* 0x000000011000780c */ /* 0x000fe20003f24270 */
[----:B------:R-:W-:Y:S01]  /*f860*/  UIADD3 UR7, UR7, 0x100, URZ ;  /* 0x0000010007077890 */ /* 0x000fe2000fffe03f */
[----:B------:R-:W-:Y:S01]  /*f870*/  ISETP.NE.AND P0, PT, R3, 0x5, PT ;  /* 0x000000050300780c */ /* 0x000fe20003f05270 */
[----:B------:R-:W-:Y:S01]  /*f880*/  UIADD3 UR19, UR19, 0x14100, UR8 ;  /* 0x0001410013137890 */ /* 0x000fe2000fffe008 */
[----:B------:R-:W-:Y:S01]  /*f890*/  VIADD R15, R15, 0x80 ;  /* 0x000000800f0f7836 */ /* 0x000fe20000000000 */
[----:B------:R-:W-:Y:S01]  /*f8a0*/  UMOV UR17, 0x10000000 ;  /* 0x1000000000117882 */ /* 0x000fe20000000000 */
[----:B------:R-:W-:Y:S01]  /*f8b0*/  UMOV UR30, 0x30000 ;  /* 0x00030000001e7882 */ /* 0x000fe20000000000 */
[----:B------:R-:W-:Y:S01]  /*f8c0*/  SEL R5, RZ, 0x1, P0 ;  /* 0x00000001ff057807 */ /* 0x000fe20000000000 */
[----:B------:R-:W-:Y:S01]  /*f8d0*/  UMOV UR8, UR7 ;  /* 0x0000000700087c82 */ /* 0x000fe20008000000 */
[----:B------:R-:W-:Y:S01]  /*f8e0*/  SEL R3, R3, RZ, P0 ;  /* 0x000000ff03037207 */ /* 0x000fe20000000000 */
[----:B------:R0:W-:Y:S01]  /*f8f0*/  UTMALDG.3D [UR8], [UR14], desc[UR16] ;  /* 0x000010080e0075b4 */ /* 0x0001e20008011000 */
[----:B------:R-:W-:Y:S01]  /*f900*/  LOP3.LUT R2, R2, R5, RZ, 0x3c, !PT ;  /* 0x0000000502027212 */ /* 0x000fe200078e3cff */
[----:B0-----:R-:W-:Y:S01]  /*f910*/  UMOV UR11, UR21 ;  /* 0x00000015000b7c82 */ /* 0x001fe20008000000 */
[----:B------:R-:W-:-:S02]  /*f920*/  UMOV UR8, UR19 ;  /* 0x0000001300087c82 */ /* 0x000fc40008000000 */
[----:B------:R0:W-:Y:S02]  /*f930*/  UTMALDG.3D.MULTICAST [UR8], [UR28], UR30, desc[UR16] ;  /* 0x000010081c0073b4 */ /* 0x0001e4000801181e */
[----:B0-----:R-:W-:Y:S05]  /*f940*/  @P1 BRA `(.L_x_309) ;  /* 0xfffffffc003c1947 */ /* 0x001fea000383ffff */
.L_x_306:
[----:B------:R-:W-:Y:S05]  /*f950*/  BSYNC B1 ;  /* 0x0000000000017941 */ /* 0x000fea0003800000 */
.L_x_305:
[----:B------:R-:W2:Y:S01]  /*f960*/  LDL.LU R17, [R1+0x78] ;  /* 0x0000780001117983 */ /* 0x000ea20000300800 */
[----:B------:R-:W-:Y:S01]  /*f970*/  LOP3.LUT P1, RZ, R11, 0xff, RZ, 0xc0, !PT ;  /* 0x000000ff0bff7812 */ /* 0x000fe2000782c0ff */
[----:B------:R-:W-:Y:S01]  /*f980*/  VIADD R5, R12, UR20 ;  /* 0x000000140c057c36 */ /* 0x000fe20008000000 */
[----:B------:R-:W-:Y:S01]  /*f990*/  ULDC.64 UR8, c[0x0][0x650] ;  /* 0x0001940000087ab9 */ /* 0x000fe20000000a00 */
[----:B------:R-:W3:Y:S01]  /*f9a0*/  LDL.LU R14, [R1+0x7c] ;  /* 0x00007c00010e7983 */ /* 0x000ee20000300800 */
[----:B------:R-:W-:Y:S01]  /*f9b0*/  IMAD.U32 R6, RZ, RZ, UR20 ;  /* 0x00000014ff067e24 */ /* 0x000fe2000f8e00ff */
[----:B------:R-:W-:Y:S01]  /*f9c0*/  UISETP.GE.U32.AND UP0, UPT, UR20, 0x5, UPT ;  /* 0x000000051400788c */ /* 0x000fe2000bf06070 */
[----:B------:R-:W-:Y:S01]  /*f9d0*/  ISETP.GT.U32.AND P0, PT, R5, 0x4, PT ;  /* 0x000000040500780c */ /* 0x000fe20003f04070 */
[----:B------:R-:W-:Y:S01]  /*f9e0*/  BSSY B1, `(.L_x_310) ;  /* 0x000006d000017945 */ /* 0x000fe20003800000 */
[----:B------:R-:W-:Y:S01]  /*f9f0*/  IMAD.MOV.U32 R7, RZ, RZ, -0x1 ;  /* 0xffffffffff077424 */ /* 0x000fe200078e00ff */
[----:B------:R-:W-:-:S02]  /*fa00*/  PRMT R11, RZ, 0x7610, R11 ;  /* 0x00007610ff0b7816 */ /* 0x000fc4000000000b */
[----:B------:R-:W-:Y:S01]  /*fa10*/  ISETP.LT.U32.AND P0, PT, R6, 0x5, P0 ;  /* 0x000000050600780c */ /* 0x000fe20000701070 */
[----:B------:R-:W-:Y:S01]  /*fa20*/  IMAD.MOV.U32 R6, RZ, RZ, -0x1 ;  /* 0xffffffffff067424 */ /* 0x000fe200078e00ff */
[----:B------:R-:W0:Y:S01]  /*fa30*/  @P1 S2R R3, SR_CgaCtaId ;  /* 0x0000000000031919 */ /* 0x000e220000008800 */
[----:B------:R-:W-:Y:S02]  /*fa40*/  @P1 MOV R2, 0x400 ;  /* 0x0000040000021802 */ /* 0x000fe40000000f00 */
[----:B------:R-:W-:Y:S02]  /*fa50*/  PLOP3.LUT P3, PT, PT, PT, UP0, 0x80, 0x0 ;  /* 0x000000000000781c */ /* 0x000fe40003f6f008 */
[----:B0-----:R-:W-:Y:S01]  /*fa60*/  @P1 LEA R4, R3, R2, 0x18 ;  /* 0x0000000203041211 */ /* 0x001fe200078ec0ff */
[----:B------:R-:W-:Y:S01]  /*fa70*/  IMAD.WIDE.U32 R2, R5, -0x33333333, RZ ;  /* 0xcccccccd05027825 */ /* 0x000fe200078e00ff */
[----:B------:R-:W-:Y:S02]  /*fa80*/  SEL R2, RZ, 0x1, !P0 ;  /* 0x00000001ff027807 */ /* 0x000fe40004000000 */
[----:B------:R0:W-:Y:S02]  /*fa90*/  @P1 SYNCS.ARRIVE.TRANS64.A1T0 RZ, [R4+URZ+0x68], RZ ;  /* 0x000068ff04ff19a7 */ /* 0x0001e4000810003f */
[----:B------:R-:W-:-:S02]  /*faa0*/  LOP3.LUT R9, R9, R2, RZ, 0x3c, !PT ;  /* 0x0000000209097212 */ /* 0x000fc400078e3cff */
[----:B------:R-:W-:Y:S02]  /*fab0*/  PRMT R2, RZ, 0x7610, R2 ;  /* 0x00007610ff027816 */ /* 0x000fe40000000002 */
[----:B0-----:R-:W-:-:S04]  /*fac0*/  SHF.R.U32.HI R4, RZ, 0x2, R3 ;  /* 0x00000002ff047819 */ /* 0x001fc80000011603 */
[----:B------:R-:W-:Y:S01]  /*fad0*/  @P3 LOP3.LUT R9, R9, 0x1, R4, 0x78, !PT ;  /* 0x0000000109093812 */ /* 0x000fe200078e7804 */
[----:B------:R-:W-:Y:S02]  /*fae0*/  IMAD R12, R4, -0x5, R5 ;  /* 0xfffffffb040c7824 */ /* 0x000fe400078e0205 */
[----:B------:R-:W-:Y:S01]  /*faf0*/  IMAD.MOV.U32 R5, RZ, RZ, -0x1 ;  /* 0xffffffffff057424 */ /* 0x000fe200078e00ff */
[----:B---3--:R-:W-:-:S04]  /*fb00*/  IADD3 R14, P1, R14, UR22, RZ ;  /* 0x000000160e0e7c10 */ /* 0x008fc8000ff3e0ff */
[----:B--2---:R-:W-:Y:S01]  /*fb10*/  IADD3.X R17, R17, UR18, RZ, P1, !PT ;  /* 0x0000001211117c10 */ /* 0x004fe20008ffe4ff */
[----:B------:R0:W-:Y:S01]  /*fb20*/  STL [R1+0x7c], R14 ;  /* 0x00007c0e01007387 */ /* 0x0001e20000100800 */
[----:B------:R-:W-:-:S03]  /*fb30*/  ISETP.GE.U32.AND P0, PT, R14, UR8, PT ;  /* 0x000000080e007c0c */ /* 0x000fc6000bf06070 */
[----:B------:R0:W-:Y:S01]  /*fb40*/  STL [R1+0x78], R17 ;  /* 0x0000781101007387 */ /* 0x0001e20000100800 */
[----:B------:R-:W-:-:S13]  /*fb50*/  ISETP.GE.U32.AND.EX P0, PT, R17, UR9, PT, P0 ;  /* 0x0000000911007c0c */ /* 0x000fda000bf06100 */
[----:B0-----:R-:W-:Y:S05]  /*fb60*/  @P0 BRA `(.L_x_311) ;  /* 0x0000000400500947 */ /* 0x001fea0003800000 */
[----:B------:R-:W-:Y:S01]  /*fb70*/  ULDC.64 UR8, c[0x0][0x628] ;  /* 0x00018a0000087ab9 */ /* 0x000fe20000000a00 */
[----:B------:R-:W0:Y:S01]  /*fb80*/  S2R R13, SR_CTAID.X ;  /* 0x00000000000d7919 */ /* 0x000e220000002500 */
[----:B------:R-:W-:Y:S01]  /*fb90*/  ISETP.NE.U32.AND P0, PT, RZ, UR8, PT ;  /* 0x00000008ff007c0c */ /* 0x000fe2000bf05070 */
[----:B------:R-:W-:Y:S01]  /*fba0*/  ULDC UR10, c[0x0][0x630] ;  /* 0x00018c00000a7ab9 */ /* 0x000fe20000000800 */
[----:B------:R-:W-:Y:S01]  /*fbb0*/  IMAD.MOV.U32 R2, RZ, RZ, R14 ;  /* 0x000000ffff027224 */ /* 0x000fe200078e000e */
[----:B------:R-:W1:Y:S01]  /*fbc0*/  S2R R10, SR_CTAID.Y ;  /* 0x00000000000a7919 */ /* 0x000e620000002600 */
[----:B------:R-:W-:Y:S01]  /*fbd0*/  ISETP.NE.AND.EX P0, PT, RZ, UR9, PT, P0 ;  /* 0x00000009ff007c0c */ /* 0x000fe2000bf05300 */
[----:B------:R-:W-:-:S12]  /*fbe0*/  IMAD.MOV.U32 R3, RZ, RZ, R17 ;  /* 0x000000ffff037224 */ /* 0x000fd800078e0011 */
[----:B------:R-:W-:Y:S05]  /*fbf0*/  @!P0 BRA `(.L_x_312) ;  /* 0x0000000000288947 */ /* 0x000fea0003800000 */
[----:B------:R-:W-:Y:S02]  /*fc00*/  ULDC UR7, c[0x0][0x634] ;  /* 0x00018d0000077ab9 */ /* 0x000fe40000000800 */
[----:B------:R-:W-:-:S05]  /*fc10*/  IADD3 R7, P0, R14, UR7, RZ ;  /* 0x000000070e077c10 */ /* 0x000fca000ff1e0ff */
[----:B------:R-:W-:-:S04]  /*fc20*/  IMAD.X R15, RZ, RZ, R17, P0 ;  /* 0x000000ffff0f7224 */ /* 0x000fc800000e0611 */
[----:B------:R-:W-:-:S04]  /*fc30*/  IMAD.WIDE.U32 R4, R15, UR8, RZ ;  /* 0x000000080f047c25 */ /* 0x000fc8000f8e00ff */
[----:B------:R-:W-:-:S04]  /*fc40*/  IMAD.WIDE.U32 R4, P0, R7, UR9, R4 ;  /* 0x0000000907047c25 */ /* 0x000fc8000f800004 */
[----:B------:R-:W-:-:S04]  /*fc50*/  IMAD.WIDE.U32 R6, R7, UR8, RZ ;  /* 0x0000000807067c25 */ /* 0x000fc8000f8e00ff */
[----:B------:R-:W-:Y:S01]  /*fc60*/  IMAD.X R3, RZ, RZ, RZ, P0 ;  /* 0x000000ffff037224 */ /* 0x000fe200000e06ff */
[----:B------:R-:W-:Y:S01]  /*fc70*/  IADD3 RZ, P0, R7, R4, RZ ;  /* 0x0000000407ff7210 */ /* 0x000fe20007f1e0ff */
[----:B------:R-:W-:-:S04]  /*fc80*/  IMAD.MOV.U32 R2, RZ, RZ, R5 ;  /* 0x000000ffff027224 */ /* 0x000fc800078e0005 */
[----:B------:R-:W-:-:S08]  /*fc90*/  IMAD.WIDE.U32.X R2, R15, UR9, R2, P0 ;  /* 0x000000090f027c25 */ /* 0x000fd000080e0402 */
.L_x_312:
[--C-:B------:R-:W-:Y:S01]  /*fca0*/  SHF.R.U64 R6, R2, UR10, R3.reuse ;  /* 0x0000000a02067c19 */ /* 0x100fe20008001203 */
[----:B------:R-:W-:Y:S01]  /*fcb0*/  ULDC.64 UR8, c[0x0][0x620] ;  /* 0x0001880000087ab9 */ /* 0x000fe20000000a00 */
[----:B------:R-:W-:Y:S01]  /*fcc0*/  SHF.R.U32.HI R2, RZ, UR10, R3 ;  /* 0x0000000aff027c19 */ /* 0x000fe20008011603 */
[----:B------:R-:W-:Y:S01]  /*fcd0*/  IMAD.MOV.U32 R3, RZ, RZ, R17 ;  /* 0x000000ffff037224 */ /* 0x000fe200078e0011 */
[----:B------:R-:W-:Y:S01]  /*fce0*/  IADD3 R5, P0, RZ, -R6, RZ ;  /* 0x80000006ff057210 */ /* 0x000fe20007f1e0ff */
[----:B------:R-:W-:Y:S01]  /*fcf0*/  ULDC UR7, c[0x0][0x150] ;  /* 0x0000540000077ab9 */ /* 0x000fe20000000800 */
[----:B0-----:R-:W-:Y:S01]  /*fd00*/  I2FP.F32.U32 R7, R13 ;  /* 0x0000000d00077245 */ /* 0x001fe20000201000 */
[----:B------:R-:W0:Y:S01]  /*fd10*/  LDC R18, c[0x0][0x144] ;  /* 0x00005100ff127b82 */ /* 0x000e220000000800 */
[----:B------:R-:W-:Y:S01]  /*fd20*/  ULDC.64 UR10, c[0x0][0x640] ;  /* 0x00019000000a7ab9 */ /* 0x000fe20000000a00 */
[----:B------:R-:W-:Y:S01]  /*fd30*/  IMAD.X R2, RZ, RZ, ~R2, P0 ;  /* 0x000000ffff027224 */ /* 0x000fe200000e0e02 */
[----:B------:R-:W-:-:S03]  /*fd40*/  ISETP.NE.U32.AND P0, PT, RZ, UR10, PT ;  /* 0x0000000aff007c0c */ /* 0x000fc6000bf05070 */
[----:B------:R-:W-:Y:S01]  /*fd50*/  IMAD R4, R2, UR8, RZ ;  /* 0x0000000802047c24 */ /* 0x000fe2000f8e02ff */
[----:B------:R-:W-:Y:S01]  /*fd60*/  ISETP.NE.AND.EX P0, PT, RZ, UR11, PT, P0 ;  /* 0x0000000bff007c0c */ /* 0x000fe2000bf05300 */
[----:B------:R-:W-:Y:S01]  /*fd70*/  IMAD.MOV.U32 R2, RZ, RZ, R14 ;  /* 0x000000ffff027224 */ /* 0x000fe200078e000e */
[----:B------:R-:W2:Y:S03]  /*fd80*/  LDC R15, c[0x0][0x148] ;  /* 0x00005200ff0f7b82 */ /* 0x000ea60000000800 */
[----:B------:R-:W-:Y:S01]  /*fd90*/  IMAD.WIDE.U32 R2, R5, UR8, R2 ;  /* 0x0000000805027c25 */ /* 0x000fe2000f8e0002 */
[----:B------:R-:W-:-:S03]  /*fda0*/  ULDC UR8, c[0x0][0x154] ;  /* 0x0000550000087ab9 */ /* 0x000fc60000000800 */
[----:B------:R-:W-:Y:S02]  /*fdb0*/  IMAD R5, R5, UR9, R4 ;  /* 0x0000000905057c24 */ /* 0x000fe4000f8e0204 */
[----:B------:R-:W-:Y:S01]  /*fdc0*/  FMUL R4, R7, UR7 ;  /* 0x0000000707047c20 */ /* 0x000fe20008400000 */
[----:B------:R-:W-:Y:S01]  /*fdd0*/  ULDC UR7, c[0x0][0x618] ;  /* 0x0001860000077ab9 */ /* 0x000fe20000000800 */
[----:B------:R-:W-:Y:S01]  /*fde0*/  ULDC UR9, c[0x0][0x608] ;  /* 0x0001820000097ab9 */ /* 0x000fe20000000800 */
[----:B------:R-:W-:-:S03]  /*fdf0*/  IMAD.IADD R3, R3, 0x1, R5 ;  /* 0x0000000103037824 */ /* 0x000fc600078e0205 */
[----:B------:R-:W3:Y:S02]  /*fe00*/  F2I.U32.TRUNC.NTZ R4, R4 ;  /* 0x0000000400047305 */ /* 0x000ee4000020f000 */
[----:B------:R-:W-:Y:S02]  /*fe10*/  SHF.R.U64 R7, R2, UR7, R3 ;  /* 0x0000000702077c19 */ /* 0x000fe40008001203 */
[----:B-1----:R-:W-:-:S05]  /*fe20*/  I2FP.F32.U32 R2, R10 ;  /* 0x0000000a00027245 */ /* 0x002fca0000201000 */
[----:B------:R-:W-:Y:S01]  /*fe30*/  FMUL R5, R2, UR8 ;  /* 0x0000000802057c20 */ /* 0x000fe20008400000 */
[----:B------:R-:W-:Y:S01]  /*fe40*/  SHF.R.U32.HI R2, RZ, UR7, R3 ;  /* 0x00000007ff027c19 */ /* 0x000fe20008011603 */
[----:B------:R-:W-:Y:S02]  /*fe50*/  ULDC UR7, c[0x0][0x658] ;  /* 0x0001960000077ab9 */ /* 0x000fe40000000800 */
[----:B------:R1:W4:Y:S01]  /*fe60*/  F2I.U32.TRUNC.NTZ R19, R5 ;  /* 0x0000000500137305 */ /* 0x000322000020f000 */
[----:B------:R-:W-:Y:S01]  /*fe70*/  SHF.R.U64 R16, R7, UR9, R2 ;  /* 0x0000000907107c19 */ /* 0x000fe20008001202 */
[----:B---3--:R-:W-:Y:S01]  /*fe80*/  IMAD.MOV R4, RZ, RZ, -R4 ;  /* 0x000000ffff047224 */ /* 0x008fe200078e0a04 */
[----:B------:R-:W-:-:S03]  /*fe90*/  SHF.R.U32.HI R3, RZ, UR9, R2 ;  /* 0x00000009ff037c19 */ /* 0x000fc60008011602 */
[----:B0-----:R-:W-:Y:S01]  /*fea0*/  IMAD R13, R18, R4, R13 ;  /* 0x00000004120d7224 */ /* 0x001fe200078e020d */
[--C-:B------:R-:W-:Y:S02]  /*feb0*/  SHF.R.U64 R14, R16, UR7, R3.reuse ;  /* 0x00000007100e7c19 */ /* 0x100fe40008001203 */
[----:B------:R-:W-:-:S03]  /*fec0*/  SHF.R.U32.HI R17, RZ, UR7, R3 ;  /* 0x00000007ff117c19 */ /* 0x000fc60008011603 */
[----:B------:R-:W-:Y:S02]  /*fed0*/  IMAD.MOV.U32 R2, RZ, RZ, R14 ;  /* 0x000000ffff027224 */ /* 0x000fe400078e000e */
[----:B------:R-:W-:Y:S01]  /*fee0*/  IMAD.MOV.U32 R3, RZ, RZ, R17 ;  /* 0x000000ffff037224 */ /* 0x000fe200078e0011 */
[----:B-12-4-:R-:W-:Y:S06]  /*fef0*/  @!P0 BRA `(.L_x_313) ;  /* 0x0000000000288947 */ /* 0x016fec0003800000 */
[----:B------:R-:W-:Y:S02]  /*ff00*/  ULDC UR7, c[0x0][0x64c] ;  /* 0x0001930000077ab9 */ /* 0x000fe40000000800 */
[----:B------:R-:W-:-:S05]  /*ff10*/  IADD3 R3, P0, R14, UR7, RZ ;  /* 0x000000070e037c10 */ /* 0x000fca000ff1e0ff */
[----:B------:R-:W-:-:S04]  /*ff20*/  IMAD.X R17, RZ, RZ, R17, P0 ;  /* 0x000000ffff117224 */ /* 0x000fc800000e0611 */
[----:B------:R-:W-:-:S04]  /*ff30*/  IMAD.WIDE.U32 R4, R17, UR10, RZ ;  /* 0x0000000a11047c25 */ /* 0x000fc8000f8e00ff */
[----:B------:R-:W-:-:S04]  /*ff40*/  IMAD.WIDE.U32 R4, P0, R3, UR11, R4 ;  /* 0x0000000b03047c25 */ /* 0x000fc8000f800004 */
[----:B------:R-:W-:-:S04]  /*ff50*/  IMAD.WIDE.U32 R2, R3, UR10, RZ ;  /* 0x0000000a03027c25 */ /* 0x000fc8000f8e00ff */
[----:B------:R-:W-:Y:S01]  /*ff60*/  IMAD.MOV.U32 R2, RZ, RZ, R5 ;  /* 0x000000ffff027224 */ /* 0x000fe200078e0005 */
[----:B------:R-:W-:Y:S01]  /*ff70*/  IADD3 RZ, P1, R3, R4, RZ ;  /* 0x0000000403ff7210 */ /* 0x000fe20007f3e0ff */
[----:B------:R-:W-:-:S04]  /*ff80*/  IMAD.X R3, RZ, RZ, RZ, P0 ;  /* 0x000000ffff037224 */ /* 0x000fc800000e06ff */
[----:B------:R-:W-:-:S08]  /*ff90*/  IMAD.WIDE.U32.X R2, R17, UR11, R2, P1 ;  /* 0x0000000b11027c25 */ /* 0x000fd000088e0402 */
.L_x_313:
[----:B------:R-:W-:Y:S01]  /*ffa0*/  ULDC UR7, c[0x0][0x648] ;  /* 0x0001920000077ab9 */ /* 0x000fe20000000800 */
[----:B------:R-:W-:Y:S01]  /*ffb0*/  LOP3.LUT R16, R16, UR6, RZ, 0xc0, !PT ;  /* 0x0000000610107c12 */ /* 0x000fe2000f8ec0ff */
[----:B------:R-:W-:Y:S01]  /*ffc0*/  IMAD.MOV R19, RZ, RZ, -R19 ;  /* 0x000000ffff137224 */ /* 0x000fe200078e0a13 */
[----:B------:R-:W-:Y:S01]  /*ffd0*/  SHF.R.U64 R3, R2, UR7, R3 ;  /* 0x0000000702037c19 */ /* 0x000fe20008001203 */
[----:B------:R-:W-:Y:S01]  /*ffe0*/  ULDC UR7, c[0x0][0x638] ;  /* 0x00018e0000077ab9 */ /* 0x000fe20000000800 */
[----:B------:R-:W-:Y:S01]  /*fff0*/  LOP3.LUT R7, R7, UR4, RZ, 0xc0, !PT ;  /* 0x0000000407077c12 */ /* 0x000fe2000f8ec0ff */
[----:B------:R-:W-:Y:S01]  /*10000*/  @P2 IMAD R13, R15, R19, R10 ;  /* 0x000000130f0d2224 */ /* 0x000fe200078e020a */
[----:B------:R-:W-:Y:S01]  /*10010*/  ULDC UR8, c[0x0][0x610] ;  /* 0x0001840000087ab9 */ /* 0x000fe20000000800 */
[----:B------:R-:W-:Y:S02]  /*10020*/  IMAD.MOV R5, RZ, RZ, -R3 ;  /* 0x000000ffff057224 */ /* 0x000fe400078e0a03 */
[----:B------:R-:W-:-:S02]  /*10030*/  IMAD R16, R3, UR5, R16 ;  /* 0x0000000503107c24 */ /* 0x000fc4000f8e0210 */
[----:B------:R-:W-:Y:S01]  /*10040*/  IMAD R14, R5, UR7, R14 ;  /* 0x00000007050e7c24 */ /* 0x000fe2000f8e020e */
[----:B------:R-:W-:Y:S01]  /*10050*/  ULDC UR7, c[0x0][0x600] ;  /* 0x0001800000077ab9 */ /* 0x000fe20000000800 */
[----:B------:R-:W-:Y:S02]  /*10060*/  IMAD R13, R16, UR8, R13 ;  /* 0x00000008100d7c24 */ /* 0x000fe4000f8e020d */
[----:B------:R-:W-:Y:S02]  /*10070*/  IMAD R14, R14, UR7, R7 ;  /* 0x000000070e0e7c24 */ /* 0x000fe4000f8e0207 */
[----:B------:R-:W-:-:S03]  /*10080*/  IMAD.MOV.U32 R2, RZ, RZ, 0x1 ;  /* 0x00000001ff027424 */ /* 0x000fc600078e00ff */
[----:B------:R-:W-:Y:S02]  /*10090*/  SEL R7, R14, R13, !P2 ;  /* 0x0000000d0e077207 */ /* 0x000fe40005000000 */
[----:B------:R-:W-:-:S07]  /*100a0*/  SEL R5, R13, R14, !P2 ;  /* 0x0000000e0d057207 */ /* 0x000fce0005000000 */
.L_x_311:
[----:B------:R-:W-:Y:S05]  /*100b0*/  BSYNC B1 ;  /* 0x0000000000017941 */ /* 0x000fea0003800000 */
.L_x_310:
[----:B------:R-:W-:-:S13]  /*100c0*/  LOP3.LUT P0, RZ, R2, 0xff, RZ, 0xc0, !PT ;  /* 0x000000ff02ff7812 */ /* 0x000fda000780c0ff */
[----:B------:R-:W-:Y:S05]  /*100d0*/  @P0 BRA `(.L_x_314) ;  /* 0xfffffff400240947 */ /* 0x000fea000383ffff */
[----:B------:R-:W-:Y:S05]  /*100e0*/  BSYNC B0 ;  /* 0x0000000000007941 */ /* 0x000fea0003800000 */
.L_x_303:
[----:B------:R-:W-:-:S03]  /*100f0*/  UMOV UR7, 0xffffffff ;  /* 0xffffffff00077882 */ /* 0x000fc60000000000 */
[----:B------:R-:W-:Y:S05]  /*10100*/  BRA.DIV UR7, `(.L_x_315) ;  /* 0x00000006074c7947 */ /* 0x000fea000b800000 */
[----:B------:R-:W-:-:S13]  /*10110*/  ELECT P0, URZ, PT ;  /* 0x00000000003f782f */ /* 0x000fda0003800000 */
.L_x_330:
[----:B------:R-:W-:Y:S04]  /*10120*/  BSSY B0, `(.L_x_316) ;  /* 0x0000035000007945 */ /* 0x000fe80003800000 */
[----:B------:R-:W-:Y:S05]  /*10130*/  @!P0 BRA `(.L_x_317) ;  /* 0x0000000000cc8947 */ /* 0x000fea0003800000 */
[----:B------:R-:W-:-:S04]  /*10140*/  ULOP3.LUT UR7, UR13, 0x2, URZ, 0xfc, !UPT ;  /* 0x000000020d077892 */ /* 0x000fc8000f8efc3f */
[----:B------:R-:W-:-:S06]  /*10150*/  UISETP.NE.AND UP0, UPT, UR7, 0x3, UPT ;  /* 0x000000030700788c */ /* 0x000fcc000bf05270 */
[----:B------:R-:W-:-:S13]  /*10160*/  PLOP3.LUT P0, PT, PT, PT, UP0, 0x80, 0x0 ;  /* 0x000000000000781c */ /* 0x000fda0003f0f008 */
[----:B------:R-:W-:Y:S05]  /*10170*/  @!P0 BRA `(.L_x_318) ;  /* 0x0000000000048947 */ /* 0x000fea0003800000 */
[----:B------:R-:W-:Y:S01]  /*10180*/  BPT.TRAP 0x1 ;  /* 0x000000040000795c */ /* 0x000fe20000300000 */
.L_x_318:
[----:B------:R-:W0:Y:S01]  /*10190*/  S2R R3, SR_CgaCtaId ;  /* 0x0000000000037919 */ /* 0x000e220000008800 */
[----:B------:R-:W-:Y:S02]  /*101a0*/  MOV R0, 0x400 ;  /* 0x0000040000007802 */ /* 0x000fe40000000f00 */
[----:B------:R-:W-:Y:S02]  /*101b0*/  SHF.L.U32 R2, R9, 0x1f, RZ ;  /* 0x0000001f09027819 */ /* 0x000fe400000006ff */
[----:B0-----:R-:W-:-:S05]  /*101c0*/  LEA R3, R3, R0, 0x18 ;  /* 0x0000000003037211 */ /* 0x001fca00078ec0ff */
[----:B------:R-:W-:-:S04]  /*101d0*/  VIADD R3, R3, 0x28 ;  /* 0x0000002803037836 */ /* 0x000fc80000000000 */
[C---:B------:R-:W-:Y:S02]  /*101e0*/  IMAD R5, R12.reuse, 0x8, R3 ;  /* 0x000000080c057824 */ /* 0x040fe400078e0203 */
[----:B------:R-:W-:Y:S02]  /*101f0*/  VIADD R12, R12, 0x1 ;  /* 0x000000010c0c7836 */ /* 0x000fe40000000000 */
[----:B------:R-:W0:Y:S03]  /*10200*/  SYNCS.PHASECHK.TRANS64.TRYWAIT P0, [R5+URZ], R2 ;  /* 0x00000002050075a7 */ /* 0x000e26000800017f */
[----:B------:R-:W-:-:S04]  /*10210*/  ISETP.NE.AND P1, PT, R12, 0x5, PT ;  /* 0x000000050c00780c */ /* 0x000fc80003f25270 */
[----:B------:R-:W-:Y:S02]  /*10220*/  SEL R0, RZ, 0x1, P1 ;  /* 0x00000001ff007807 */ /* 0x000fe40000800000 */
[----:B------:R-:W-:Y:S02]  /*10230*/  SEL R12, R12, RZ, P1 ;  /* 0x000000ff0c0c7207 */ /* 0x000fe40000800000 */
[----:B------:R-:W-:-:S03]  /*10240*/  LOP3.LUT R9, R9, R0, RZ, 0x3c, !PT ;  /* 0x0000000009097212 */ /* 0x000fc600078e3cff */
[----:B------:R-:W-:Y:S01]  /*10250*/  IMAD R7, R12, 0x8, R3 ;  /* 0x000000080c077824 */ /* 0x000fe200078e0203 */
[----:B------:R-:W-:Y:S01]  /*10260*/  SHF.L.U32 R4, R9, 0x1f, RZ ;  /* 0x0000001f09047819 */ /* 0x000fe200000006ff */
[----:B0-----:R-:W-:Y:S06]  /*10270*/  @!P0 BRA `(.L_x_319) ;  /* 0x0000000400108947 */ /* 0x001fec0003800000 */
.L_x_331:
[----:B------:R-:W1:Y:S01]  /*10280*/  SYNCS.PHASECHK.TRANS64.TRYWAIT P0, [R7+URZ], R4 ;  /* 0x00000004070075a7 */ /* 0x000e62000800017f */
[----:B------:R-:W-:-:S05]  /*10290*/  VIADD R0, R12, 0x1 ;  /* 0x000000010c007836 */ /* 0x000fca0000000000 */
[----:B------:R-:W-:-:S04]  /*102a0*/  ISETP.NE.AND P1, PT, R0, 0x5, PT ;  /* 0x000000050000780c */ /* 0x000fc80003f25270 */
[----:B0-----:R-:W-:Y:S02]  /*102b0*/  SEL R2, RZ, 0x1, P1 ;  /* 0x00000001ff027807 */ /* 0x001fe40000800000 */
[----:B------:R-:W-:Y:S02]  /*102c0*/  SEL R0, R0, RZ, P1 ;  /* 0x000000ff00007207 */ /* 0x000fe40000800000 */
[----:B------:R-:W-:-:S03]  /*102d0*/  LOP3.LUT R9, R9, R2, RZ, 0x3c, !PT ;  /* 0x0000000209097212 */ /* 0x000fc600078e3cff */
[----:B------:R-:W-:Y:S01]  /*102e0*/  IMAD R6, R0, 0x8, R3 ;  /* 0x0000000800067824 */ /* 0x000fe200078e0203 */
[----:B------:R-:W-:Y:S01]  /*102f0*/  SHF.L.U32 R5, R9, 0x1f, RZ ;  /* 0x0000001f09057819 */ /* 0x000fe200000006ff */
[----:B-1----:R-:W-:Y:S06]  /*10300*/  @!P0 BRA `(.L_x_320) ;  /* 0x0000000400008947 */ /* 0x002fec0003800000 */
.L_x_332:
[----:B------:R-:W1:Y:S01]  /*10310*/  SYNCS.PHASECHK.TRANS64.TRYWAIT P0, [R6+URZ], R5 ;  /* 0x00000005060075a7 */ /* 0x000e62000800017f */
[----:B------:R-:W-:-:S05]  /*10320*/  VIADD R0, R0, 0x1 ;  /* 0x0000000100007836 */ /* 0x000fca0000000000 */
[----:B------:R-:W-:-:S04]  /*10330*/  ISETP.NE.AND P1, PT, R0, 0x5, PT ;  /* 0x000000050000780c */ /* 0x000fc80003f25270 */
[----:B------:R-:W-:Y:S02]  /*10340*/  SEL R2, RZ, 0x1, P1 ;  /* 0x00000001ff027807 */ /* 0x000fe40000800000 */
[----:B------:R-:W-:Y:S02]  /*10350*/  SEL R0, R0, RZ, P1 ;  /* 0x000000ff00007207 */ /* 0x000fe40000800000 */
[----:B------:R-:W-:-:S03]  /*10360*/  LOP3.LUT R9, R9, R2, RZ, 0x3c, !PT ;  /* 0x0000000209097212 */ /* 0x000fc600078e3cff */
[----:B0-----:R-:W-:Y:S01]  /*10370*/  IMAD R7, R0, 0x8, R3 ;  /* 0x0000000800077824 */ /* 0x001fe200078e0203 */
[----:B------:R-:W-:Y:S01]  /*10380*/  SHF.L.U32 R4, R9, 0x1f, RZ ;  /* 0x0000001f09047819 */ /* 0x000fe200000006ff */
[----:B-1----:R-:W-:Y:S06]  /*10390*/  @!P0 BRA `(.L_x_321) ;  /* 0x0000000000f08947 */ /* 0x002fec0003800000 */
.L_x_333:
[----:B------:R-:W1:Y:S01]  /*103a0*/  SYNCS.PHASECHK.TRANS64.TRYWAIT P0, [R7+URZ], R4 ;  /* 0x00000004070075a7 */ /* 0x000e62000800017f */
[----:B------:R-:W-:-:S05]  /*103b0*/  VIADD R0, R0, 0x1 ;  /* 0x0000000100007836 */ /* 0x000fca0000000000 */
[----:B------:R-:W-:-:S04]  /*103c0*/  ISETP.NE.AND P1, PT, R0, 0x5, PT ;  /* 0x000000050000780c */ /* 0x000fc80003f25270 */
[----:B------:R-:W-:Y:S02]  /*103d0*/  SEL R2, RZ, 0x1, P1 ;  /* 0x00000001ff027807 */ /* 0x000fe40000800000 */
[----:B------:R-:W-:Y:S02]  /*103e0*/  SEL R0, R0, RZ, P1 ;  /* 0x000000ff00007207 */ /* 0x000fe40000800000 */
[----:B------:R-:W-:Y:S01]  /*103f0*/  LOP3.LUT R2, R9, R2, RZ, 0x3c, !PT ;  /* 0x0000000209027212 */ /* 0x000fe200078e3cff */
[----:B-1----:R-:W-:Y:S06]  /*10400*/  @!P0 BRA `(.L_x_322) ;  /* 0x0000000000e88947 */ /* 0x002fec0003800000 */
.L_x_334:
[----:B------:R-:W-:Y:S01]  /*10410*/  IMAD R3, R0, 0x8, R3 ;  /* 0x0000000800037824 */ /* 0x000fe200078e0203 */
[----:B------:R-:W-:-:S07]  /*10420*/  SHF.L.U32 R0, R2, 0x1f, RZ ;  /* 0x0000001f02007819 */ /* 0x000fce00000006ff */
.L_x_323:
[----:B--2---:R2:W3:Y:S02]  /*10430*/  SYNCS.PHASECHK.TRANS64.TRYWAIT P0, [R3+URZ], R0 ;  /* 0x00000000030075a7 */ /* 0x0044e4000800017f */
[----:B---3--:R-:W-:Y:S05]  /*10440*/  @!P0 NANOSLEEP.SYNCS 0x989680 ;  /* 0x009896800000895d */ /* 0x008fea0003900000 */
[----:B------:R-:W3:Y:S02]  /*10450*/  @!P0 SYNCS.PHASECHK.TRANS64 P0, [R3+URZ], R0 ;  /* 0x00000000030085a7 */ /* 0x000ee4000800007f */
[----:B---3--:R-:W-:Y:S05]  /*10460*/  @!P0 BRA `(.L_x_323) ;  /* 0xfffffffc00f08947 */ /* 0x008fea000383ffff */
.L_x_317:
[----:B------:R-:W-:Y:S05]  /*10470*/  BSYNC B0 ;  /* 0x0000000000007941 */ /* 0x000fea0003800000 */
.L_x_316:
[----:B------:R-:W-:Y:S05]  /*10480*/  EXIT ;  /* 0x000000000000794d */ /* 0x000fea0003800000 */
.L_x_21:
[----:B-1----:R-:W-:-:S04]  /*10490*/  IMAD.U32 R3, RZ, RZ, UR6 ;  /* 0x00000006ff037e24 */ /* 0x002fc8000f8e00ff */
[----:B------:R1:W2:Y:S03]  /*104a0*/  SYNCS.PHASECHK.TRANS64.TRYWAIT P0, [R3+URZ], R0 ;  /* 0x00000000030075a7 */ /* 0x0002a6000800017f */
[----:B--2---:R-:W-:Y:S05]  /*104b0*/  @!P0 NANOSLEEP.SYNCS 0x989680 ;  /* 0x009896800000895d */ /* 0x004fea0003900000 */
[----:B------:R-:W2:Y:S02]  /*104c0*/  @!P0 SYNCS.PHASECHK.TRANS64 P0, [R3+URZ], R0 ;  /* 0x00000000030085a7 */ /* 0x000ea4000800007f */
[----:B--2---:R-:W-:Y:S05]  /*104d0*/  @!P0 BRA `(.L_x_21) ;  /* 0xfffffffc00ec8947 */ /* 0x004fea000383ffff */
[----:B------:R-:W-:Y:S05]  /*104e0*/  BRA `(.L_x_20) ;  /* 0xffffff1800547947 */ /* 0x000fea000383ffff */
.L_x_27:
[----:B-----5:R2:W-:Y:S02]  /*104f0*/  STL [R1+0x88], R0 ;  /* 0x0000880001007387 */ /* 0x0205e40000100800 */
[----:B--2---:R-:W-:-:S04]  /*10500*/  IMAD.U32 R0, RZ, RZ, UR9 ;  /* 0x00000009ff007e24 */ /* 0x004fc8000f8e00ff */
[----:B------:R2:W3:Y:S03]  /*10510*/  SYNCS.PHASECHK.TRANS64.TRYWAIT P0, [R0+URZ], R229 ;  /* 0x000000e5000075a7 */ /* 0x0004e6000800017f */
[----:B---3--:R-:W-:Y:S05]  /*10520*/  @!P0 NANOSLEEP.SYNCS 0x989680 ;  /* 0x009896800000895d */ /* 0x008fea0003900000 */
[----:B------:R2:W3:Y:S02]  /*10530*/  @!P0 SYNCS.PHASECHK.TRANS64 P0, [R0+URZ], R229 ;  /* 0x000000e5000085a7 */ /* 0x0004e4000800007f */
[----:B--2---:R2:W5:Y:S02]  /*10540*/  LDL.LU R0, [R1+0x88] ;  /* 0x0000880001007983 */ /* 0x0045640000300800 */
[----:B--23--:R-:W-:Y:S05]  /*10550*/  @!P0 BRA `(.L_x_27) ;  /* 0xfffffffc00e48947 */ /* 0x00cfea000383ffff */
[----:B------:R-:W-:Y:S05]  /*10560*/  BRA `(.L_x_26) ;  /* 0xffffff2800f87947 */ /* 0x000fea000383ffff */
.L_x_304:
[----:B------:R-:W-:Y:S01]  /*10570*/  BSSY B1, `(.L_x_324) ;  /* 0x0000006000017945 */ /* 0x000fe20003800000 */
[----:B------:R-:W-:-:S07]  /*10580*/  IMAD.MOV.U32 R2, RZ, RZ, -0x1 ;  /* 0xffffffffff027424 */ /* 0x000fce00078e00ff */
[----:B------:R-:W-:Y:S05]  /*10590*/  WARPSYNC.COLLECTIVE R2, `(.L_x_325) ;  /* 0x00000000020c7348 */ /* 0x000fea0003c00000 */
[----:B------:R-:W-:Y:S02]  /*105a0*/  ELECT P0, UR62, PT ;  /* 0x00000000003e782f */ /* 0x000fe40003800000 */
[----:B------:R-:W-:Y:S01]  /*105b0*/  MOV R2, UR62 ;  /* 0x0000003e00027c02 */ /* 0x000fe20008000f00 */
[----:B------:R-:W-:Y:S10]  /*105c0*/  ENDCOLLECTIVE ;  /* 0x000000000000791b */ /* 0x000ff40003800000 */
.L_x_325:
[----:B------:R-:W-:Y:S05]  /*105d0*/  BSYNC B1 ;  /* 0x0000000000017941 */ /* 0x000fea0003800000 */
.L_x_324:
[----:B------:R-:W-:Y:S05]  /*105e0*/  BRA `(.L_x_326) ;  /* 0xffffffec00ec7947 */ /* 0x000fea000383ffff */
.L_x_307:
[----:B0-----:R0:W2:Y:S02]  /*105f0*/  SYNCS.PHASECHK.TRANS64.TRYWAIT P0, [R13+URZ+0x28], R4 ;  /* 0x000028040d0075a7 */ /* 0x0010a4000800017f */
[----:B--2---:R-:W-:Y:S05]  /*10600*/  @!P0 NANOSLEEP.SYNCS 0x989680 ;  /* 0x009896800000895d */ /* 0x004fea0003900000 */
[----:B------:R-:W2:Y:S02]  /*10610*/  @!P0 SYNCS.PHASECHK.TRANS64 P0, [R13+URZ+0x28], R4 ;  /* 0x000028040d0085a7 */ /* 0x000ea4000800007f */
[----:B--2---:R-:W-:Y:S05]  /*10620*/  @!P0 BRA `(.L_x_307) ;  /* 0xfffffffc00f08947 */ /* 0x004fea000383ffff */
[----:B------:R-:W-:Y:S05]  /*10630*/  BRA `(.L_x_327) ;  /* 0xfffffff000287947 */ /* 0x000fea000383ffff */
.L_x_315:
[----:B------:R-:W-:Y:S01]  /*10640*/  BSSY B0, `(.L_x_328) ;  /* 0x0000006000007945 */ /* 0x000fe20003800000 */
[----:B------:R-:W-:-:S07]  /*10650*/  IMAD.MOV.U32 R2, RZ, RZ, -0x1 ;  /* 0xffffffffff027424 */ /* 0x000fce00078e00ff */
[----:B------:R-:W-:Y:S05]  /*10660*/  WARPSYNC.COLLECTIVE R2, `(.L_x_329) ;  /* 0x00000000020c7348 */ /* 0x000fea0003c00000 */
[----:B------:R-:W-:Y:S02]  /*10670*/  ELECT P0, UR62, PT ;  /* 0x00000000003e782f */ /* 0x000fe40003800000 */
[----:B------:R-:W-:Y:S01]  /*10680*/  MOV R2, UR62 ;  /* 0x0000003e00027c02 */ /* 0x000fe20008000f00 */
[----:B------:R-:W-:Y:S10]  /*10690*/  ENDCOLLECTIVE ;  /* 0x000000000000791b */ /* 0x000ff40003800000 */
.L_x_329:
[----:B------:R-:W-:Y:S05]  /*106a0*/  BSYNC B0 ;  /* 0x0000000000007941 */ /* 0x000fea0003800000 */
.L_x_328:
[----:B------:R-:W-:Y:S05]  /*106b0*/  BRA `(.L_x_330) ;  /* 0xfffffff800987947 */ /* 0x000fea000383ffff */
.L_x_319:
[----:B0-----:R0:W1:Y:S02]  /*106c0*/  SYNCS.PHASECHK.TRANS64.TRYWAIT P0, [R5+URZ], R2 ;  /* 0x00000002050075a7 */ /* 0x001064000800017f */
[----:B-1----:R-:W-:Y:S05]  /*106d0*/  @!P0 NANOSLEEP.SYNCS 0x989680 ;  /* 0x009896800000895d */ /* 0x002fea0003900000 */
[----:B------:R-:W1:Y:S02]  /*106e0*/  @!P0 SYNCS.PHASECHK.TRANS64 P0, [R5+URZ], R2 ;  /* 0x00000002050085a7 */ /* 0x000e64000800007f */
[----:B-1----:R-:W-:Y:S05]  /*106f0*/  @!P0 BRA `(.L_x_319) ;  /* 0xfffffffc00f08947 */ /* 0x002fea000383ffff */
[----:B------:R-:W-:Y:S05]  /*10700*/  BRA `(.L_x_331) ;  /* 0xfffffff800dc7947 */ /* 0x000fea000383ffff */
.L_x_320:
[----:B0-----:R0:W1:Y:S02]  /*10710*/  SYNCS.PHASECHK.TRANS64.TRYWAIT P0, [R7+URZ], R4 ;  /* 0x00000004070075a7 */ /* 0x001064000800017f */
[----:B-1----:R-:W-:Y:S05]  /*10720*/  @!P0 NANOSLEEP.SYNCS 0x989680 ;  /* 0x009896800000895d */ /* 0x002fea0003900000 */
[----:B------:R-:W1:Y:S02]  /*10730*/  @!P0 SYNCS.PHASECHK.TRANS64 P0, [R7+URZ], R4 ;  /* 0x00000004070085a7 */ /* 0x000e64000800007f */
[----:B-1----:R-:W-:Y:S05]  /*10740*/  @!P0 BRA `(.L_x_320) ;  /* 0xfffffffc00f08947 */ /* 0x002fea000383ffff */
[----:B------:R-:W-:Y:S05]  /*10750*/  BRA `(.L_x_332) ;  /* 0xfffffff800ec7947 */ /* 0x000fea000383ffff */
.L_x_321:
[----:B0-----:R0:W1:Y:S02]  /*10760*/  SYNCS.PHASECHK.TRANS64.TRYWAIT P0, [R6+URZ], R5 ;  /* 0x00000005060075a7 */ /* 0x001064000800017f */
[----:B-1----:R-:W-:Y:S05]  /*10770*/  @!P0 NANOSLEEP.SYNCS 0x989680 ;  /* 0x009896800000895d */ /* 0x002fea0003900000 */
[----:B------:R-:W1:Y:S02]  /*10780*/  @!P0 SYNCS.PHASECHK.TRANS64 P0, [R6+URZ], R5 ;  /* 0x00000005060085a7 */ /* 0x000e64000800007f */
[----:B-1----:R-:W-:Y:S05]  /*10790*/  @!P0 BRA `(.L_x_321) ;  /* 0xfffffffc00f08947 */ /* 0x002fea000383ffff */
[----:B------:R-:W-:Y:S05]  /*107a0*/  BRA `(.L_x_333) ;  /* 0xfffffff800fc7947 */ /* 0x000fea000383ffff */
.L_x_322:
[----:B-1----:R1:W2:Y:S02]  /*107b0*/  SYNCS.PHASECHK.TRANS64.TRYWAIT P0, [R7+URZ], R4 ;  /* 0x00000004070075a7 */ /* 0x0022a4000800017f */
[----:B--2---:R-:W-:Y:S05]  /*107c0*/  @!P0 NANOSLEEP.SYNCS 0x989680 ;  /* 0x009896800000895d */ /* 0x004fea0003900000 */
[----:B------:R-:W2:Y:S02]  /*107d0*/  @!P0 SYNCS.PHASECHK.TRANS64 P0, [R7+URZ], R4 ;  /* 0x00000004070085a7 */ /* 0x000ea4000800007f */
[----:B--2---:R-:W-:Y:S05]  /*107e0*/  @!P0 BRA `(.L_x_322) ;  /* 0xfffffffc00f08947 */ /* 0x004fea000383ffff */
[----:B------:R-:W-:Y:S05]  /*107f0*/  BRA `(.L_x_334) ;  /* 0xfffffffc00047947 */ /* 0x000fea000383ffff */
.L_x_335:
[----:B------:R-:W-:-:S00]  /*10800*/  BRA `(.L_x_335) ;  /* 0xfffffffc00fc7947 */ /* 0x000fc0000383ffff */
[----:B------:R-:W-:-:S00]  /*10810*/  NOP ;  /* 0x0000000000007918 */ /* 0x000fc00000000000 */
        /* <DEDUP_REMOVED lines=14> */
.L_x_336:


//--------------------- .nv.shared._ZN7cutlass13device_kernelINS_4gemm6kernel13GemmUniversalIN4cute5tupleIJiiiiEEENS1_10collective13CollectiveMmaINS1_37MainloopSm90TmaGmmaWarpSpecializedFP8ILi5ENS5_IJNS4_1CILi2EEENSA_ILi1EEESC_EEENS1_35KernelTmaWarpSpecializedCooperativeEEENS5_IJNSA_ILi128EEENSA_ILi256EEESG_EEENS_12float_e5m2_tENS5_IJlSC_lEEESJ_SK_NS4_8TiledMMAINS4_8MMA_AtomIJNS4_4SM904GMMA31MMA_64x256x32_F32E5M2E5M2_SS_TNILNSO_7ScaleInE1ELSQ_1EEEEEENS4_6LayoutISD_NS5_IJSC_NSA_ILi0EEESU_EEEEENS5_IJNS4_10UnderscoreESX_SX_EEEEENS4_13SM90_TMA_LOADENS4_14ComposedLayoutINS4_7SwizzleILi3ELi4ELi3EEENS4_18smem_ptr_flag_bitsILi8EEENST_INS5_IJNSA_ILi8EEESG_EEENS5_IJSG_SC_EEEEEEEvNS4_8identityENS4_23SM90_TMA_LOAD_MULTICASTES1A_vS1B_EENS_8epilogue10collective6detail29Sm90TmaWarpSpecializedAdapterINS1F_15DefaultEpilogueISJ_SK_SK_NS1E_6thread17LinearCombinationISJ_Li1EffLNS1J_9ScaleType4KindE0ELNS_15FloatRoundStyleE2ESJ_EENS1_15EpilogueDefaultEEEEEvvEEEEvNT_6ParamsE --------------------------
	.section	.nv.shared._ZN7cutlass13device_kernelINS_4gemm6kernel13GemmUniversalIN4cute5tupleIJiiiiEEENS1_10collective13CollectiveMmaINS1_37MainloopSm90TmaGmmaWarpSpecializedFP8ILi5ENS5_IJNS4_1CILi2EEENSA_ILi1EEESC_EEENS1_35KernelTmaWarpSpecializedCooperativeEEENS5_IJNSA_ILi128EEENSA_ILi256EEESG_EEENS_12float_e5m2_tENS5_IJlSC_lEEESJ_SK_NS4_8TiledMMAINS4_8MMA_AtomIJNS4_4SM904GMMA31MMA_64x256x32_F32E5M2E5M2_SS_TNILNSO_7ScaleInE1ELSQ_1EEEEEENS4_6LayoutISD_NS5_IJSC_NSA_ILi0EEESU_EEEEENS5_IJNS4_10UnderscoreESX_SX_EEEEENS4_13SM90_TMA_LOADENS4_14ComposedLayoutINS4_7SwizzleILi3ELi4ELi3EEENS4_18smem_ptr_flag_bitsILi8EEENST_INS5_IJNSA_ILi8EEESG_EEENS5_IJSG_SC_EEEEEEEvNS4_8identityENS4_23SM90_TMA_LOAD_MULTICASTES1A_vS1B_EENS_8epilogue10collective6detail29Sm90TmaWarpSpecializedAdapterINS1F_15DefaultEpilogueISJ_SK_SK_NS1E_6thread17LinearCombinationISJ_Li1EffLNS1J_9ScaleType4KindE0ELNS_15FloatRoundStyleE2ESJ_EENS1_15EpilogueDefaultEEEEEvvEEEEvNT_6ParamsE,"aw",@nobits
	.sectionflags	@""
	.align	16
	.zero		1024


//--------------------- .nv.shared.reserved.0     --------------------------
	.section	.nv.shared.reserved.0,"aw",@nobits
	.weak		__nv_reservedSMEM_offset_0_alias
	.size		__nv_reservedSMEM_offset_0_alias, 0, 0
	.other		__nv_reservedSMEM_offset_0_alias,@"STO_CUDA_RESERVED_SHARED STV_DEFAULT"
__nv_reservedSMEM_offset_0_alias:
	.zero		0


//--------------------- .nv.global                --------------------------
	.section	.nv.global,"aw",@nobits
.nv.global:
	.type		_ZN39_INTERNAL_ed1bc733_4_k_cu_5174a82e_55764cute1_E,@object
	.size		_ZN39_INTERNAL_ed1bc733_4_k_cu_5174a82e_55764cute1_E,(_ZN39_INTERNAL_ed1bc733_4_k_cu_5174a82e_55764cuda3std3__45__cpo6cbeginE - _ZN39_INTERNAL_ed1bc733_4_k_cu_5174a82e_55764cute1_E)
_ZN39_INTERNAL_ed1bc733_4_k_cu_5174a82e_55764cute1_E:
	.zero		1
	.type		_ZN39_INTERNAL_ed1bc733_4_k_cu_5174a82e_55764cuda3std3__45__cpo6cbeginE,@object
	.size		_ZN39_INTERNAL_ed1bc733_4_k_cu_5174a82e_55764cuda3std3__45__cpo6cbeginE,(_ZN39_INTERNAL_ed1bc733_4_k_cu_5174a82e_55764cuda3std3__48in_placeE - _ZN39_INTERNAL_ed1bc733_4_k_cu_5174a82e_55764cuda3std3__45__cpo6cbeginE)
_ZN39_INTERNAL_ed1bc733_4_k_cu_5174a82e_55764cuda3std3__45__cpo6cbeginE:
	.zero		1
	.type		_ZN39_INTERNAL_ed1bc733_4_k_cu_5174a82e_55764cuda3std3__48in_placeE,@object
	.size		_ZN39_INTERNAL_ed1bc733_4_k_cu_5174a82e_55764cuda3std3__48in_placeE,(_ZN39_INTERNAL_ed1bc733_4_k_cu_5174a82e_55764cuda3std6ranges3__45__cpo9iter_moveE - _ZN39_INTERNAL_ed1bc733_4_k_cu_5174a82e_55764cuda3std3__48in_placeE)
_ZN39_INTERNAL_ed1bc733_4_k_cu_5174a82e_55764cuda3std3__48in_placeE:
	.zero		1
	.type		_ZN39_INTERNAL_ed1bc733_4_k_cu_5174a82e_55764cuda3std6ranges3__45__cpo9iter_moveE,@object
	.size		_ZN39_INTERNAL_ed1bc733_4_k_cu_5174a82e_55764cuda3std6ranges3__45__cpo9iter_moveE,(_ZN39_INTERNAL_ed1bc733_4_k_cu_5174a82e_55764cuda3std3__45__cpo5beginE - _ZN39_INTERNAL_ed1bc733_4_k_cu_5174a82e_55764cuda3std6ranges3__45__cpo9iter_moveE)
_ZN39_INTERNAL_ed1bc733_4_k_cu_5174a82e_55764cuda3std6ranges3__45__cpo9iter_moveE:
	.zero		1
	.type		_ZN39_INTERNAL_ed1bc733_4_k_cu_5174a82e_55764cuda3std3__45__cpo5beginE,@object
	.size		_ZN39_INTERNAL_ed1bc733_4_k_cu_5174a82e_55764cuda3std3__45__cpo5beginE,(_ZN39_INTERNAL_ed1bc733_4_k_cu_5174a82e_55764cuda3std3__441_GLOBAL__N__ed1bc733_4_k_cu_5174a82e_55766ignoreE - _ZN39_INTERNAL_ed1bc733_4_k_cu_5174a82e_55764cuda3std3__45__cpo5beginE)
_ZN39_INTERNAL_ed1bc733_4_k_cu_5174a82e_55764cuda3std3__45__cpo5beginE:
	.zero		1
	.type		_ZN39_INTERNAL_ed1bc733_4_k_cu_5174a82e_55764cuda3std3__441_GLOBAL__N__ed1bc733_4_k_cu_5174a82e_55766ignoreE,@object
	.size		_ZN39_INTERNAL_ed1bc733_4_k_cu_5174a82e_55764cuda3std3__441_GLOBAL__N__ed1bc733_4_k_cu_5174a82e_55766ignoreE,(_ZN39_INTERNAL_ed1bc733_4_k_cu_5174a82e_55764cute7productE - _ZN39_INTERNAL_ed1bc733_4_k_cu_5174a82e_55764cuda3std3__441_GLOBAL__N__ed1bc733_4_k_cu_5174a82e_55766ignoreE)
_ZN39_INTERNAL_ed1bc733_4_k_cu_5174a82e_55764cuda3std3__441_GLOBAL__N__ed1bc733_4_k_cu_5174a82e_55766ignoreE:
	.zero		1
	.type		_ZN39_INTERNAL_ed1bc733_4_k_cu_5174a82e_55764cute7productE,@object
	.size		_ZN39_INTERNAL_ed1bc733_4_k_cu_5174a82e_55764cute7productE,(_ZN39_INTERNAL_ed1bc733_4_k_cu_5174a82e_55764cuda3std3__45__cpo3endE - _ZN39_INTERNAL_ed1bc733_4_k_cu_5174a82e_55764cute7productE)
_ZN39_INTERNAL_ed1bc733_4_k_cu_5174a82e_55764cute7productE:
	.zero		1
	.type		_ZN39_INTERNAL_ed1bc733_4_k_cu_5174a82e_55764cuda3std3__45__cpo3endE,@object
	.size		_ZN39_INTERNAL_ed1bc733_4_k_cu_5174a82e_55764cuda3std3__45__cpo3endE,(_ZN39_INTERNAL_ed1bc733_4_k_cu_5174a82e_55764cuda3std3__419piecewise_constructE - _ZN39_INTERNAL_ed1bc733_4_k_cu_5174a82e_55764cuda3std3__45__cpo3endE)
_ZN39_INTERNAL_ed1bc733_4_k_cu_5174a82e_55764cuda3std3__45__cpo3endE:
	.zero		1
	.type		_ZN39_INTERNAL_ed1bc733_4_k_cu_5174a82e_55764cuda3std3__419piecewise_constructE,@object
	.size		_ZN39_INTERNAL_ed1bc733_4_k_cu_5174a82e_55764cuda3std3__419piecewise_constructE,(_ZN39_INTERNAL_ed1bc733_4_k_cu_5174a82e_55764cuda3std3__45__cpo4cendE - _ZN39_INTERNAL_ed1bc733_4_k_cu_5174a82e_55764cuda3std3__419piecewise_constructE)
_ZN39_INTERNAL_ed1bc733_4_k_cu_5174a82e_55764cuda3std3__419piecewise_constructE:
	.zero		1
	.type		_ZN39_INTERNAL_ed1bc733_4_k_cu_5174a82e_55764cuda3std3__45__cpo4cendE,@object
	.size		_ZN39_INTERNAL_ed1bc733_4_k_cu_5174a82e_55764cuda3std3__45__cpo4cendE,(_ZN39_INTERNAL_ed1bc733_4_k_cu_5174a82e_55764cuda3std6ranges3__45__cpo4swapE - _ZN39_INTERNAL_ed1bc733_4_k_cu_5174a82e_55764cuda3std3__45__cpo4cendE)
_ZN39_INTERNAL_ed1bc733_4_k_cu_5174a82e_55764cuda3std3__45__cpo4cendE:
	.zero		1
	.type		_ZN39_INTERNAL_ed1bc733_4_k_cu_5174a82e_55764cuda3std6ranges3__45__cpo4swapE,@object
	.size		_ZN39_INTERNAL_ed1bc733_4_k_cu_5174a82e_55764cuda3std6ranges3__45__cpo4swapE,(.L_7 - _ZN39_INTERNAL_ed1bc733_4_k_cu_5174a82e_55764cuda3std6ranges3__45__cpo4swapE)
_ZN39_INTERNAL_ed1bc733_4_k_cu_5174a82e_55764cuda3std6ranges3__45__cpo4swapE:
	.zero		1
.L_7:


//--------------------- .nv.constant0._ZN7cutlass13device_kernelINS_4gemm6kernel13GemmUniversalIN4cute5tupleIJiiiiEEENS1_10collective13CollectiveMmaINS1_37MainloopSm90TmaGmmaWarpSpecializedFP8ILi5ENS5_IJNS4_1CILi2EEENSA_ILi1EEESC_EEENS1_35KernelTmaWarpSpecializedCooperativeEEENS5_IJNSA_ILi128EEENSA_ILi256EEESG_EEENS_12float_e5m2_tENS5_IJlSC_lEEESJ_SK_NS4_8TiledMMAINS4_8MMA_AtomIJNS4_4SM904GMMA31MMA_64x256x32_F32E5M2E5M2_SS_TNILNSO_7ScaleInE1ELSQ_1EEEEEENS4_6LayoutISD_NS5_IJSC_NSA_ILi0EEESU_EEEEENS5_IJNS4_10UnderscoreESX_SX_EEEEENS4_13SM90_TMA_LOADENS4_14ComposedLayoutINS4_7SwizzleILi3ELi4ELi3EEENS4_18smem_ptr_flag_bitsILi8EEENST_INS5_IJNSA_ILi8EEESG_EEENS5_IJSG_SC_EEEEEEEvNS4_8identityENS4_23SM90_TMA_LOAD_MULTICASTES1A_vS1B_EENS_8epilogue10collective6detail29Sm90TmaWarpSpecializedAdapterINS1F_15DefaultEpilogueISJ_SK_SK_NS1E_6thread17LinearCombinationISJ_Li1EffLNS1J_9ScaleType4KindE0ELNS_15FloatRoundStyleE2ESJ_EENS1_15EpilogueDefaultEEEEEvvEEEEvNT_6ParamsE --------------------------
	.section	.nv.constant0._ZN7cutlass13device_kernelINS_4gemm6kernel13GemmUniversalIN4cute5tupleIJiiiiEEENS1_10collective13CollectiveMmaINS1_37MainloopSm90TmaGmmaWarpSpecializedFP8ILi5ENS5_IJNS4_1CILi2EEENSA_ILi1EEESC_EEENS1_35KernelTmaWarpSpecializedCooperativeEEENS5_IJNSA_ILi128EEENSA_ILi256EEESG_EEENS_12float_e5m2_tENS5_IJlSC_lEEESJ_SK_NS4_8TiledMMAINS4_8MMA_AtomIJNS4_4SM904GMMA31MMA_64x256x32_F32E5M2E5M2_SS_TNILNSO_7ScaleInE1ELSQ_1EEEEEENS4_6LayoutISD_NS5_IJSC_NSA_ILi0EEESU_EEEEENS5_IJNS4_10UnderscoreESX_SX_EEEEENS4_13SM90_TMA_LOADENS4_14ComposedLayoutINS4_7SwizzleILi3ELi4ELi3EEENS4_18smem_ptr_flag_bitsILi8EEENST_INS5_IJNSA_ILi8EEESG_EEENS5_IJSG_SC_EEEEEEEvNS4_8identityENS4_23SM90_TMA_LOAD_MULTICASTES1A_vS1B_EENS_8epilogue10collective6detail29Sm90TmaWarpSpecializedAdapterINS1F_15DefaultEpilogueISJ_SK_SK_NS1E_6thread17LinearCombinationISJ_Li1EffLNS1J_9ScaleType4KindE0ELNS_15FloatRoundStyleE2ESJ_EENS1_15EpilogueDefaultEEEEEvvEEEEvNT_6ParamsE,"a",@progbits
	.sectionflags	@""
	.align	4
.nv.constant0._ZN7cutlass13device_kernelINS_4gemm6kernel13GemmUniversalIN4cute5tupleIJiiiiEEENS1_10collective13CollectiveMmaINS1_37MainloopSm90TmaGmmaWarpSpecializedFP8ILi5ENS5_IJNS4_1CILi2EEENSA_ILi1EEESC_EEENS1_35KernelTmaWarpSpecializedCooperativeEEENS5_IJNSA_ILi128EEENSA_ILi256EEESG_EEENS_12float_e5m2_tENS5_IJlSC_lEEESJ_SK_NS4_8TiledMMAINS4_8MMA_AtomIJNS4_4SM904GMMA31MMA_64x256x32_F32E5M2E5M2_SS_TNILNSO_7ScaleInE1ELSQ_1EEEEEENS4_6LayoutISD_NS5_IJSC_NSA_ILi0EEESU_EEEEENS5_IJNS4_10UnderscoreESX_SX_EEEEENS4_13SM90_TMA_LOADENS4_14ComposedLayoutINS4_7SwizzleILi3ELi4ELi3EEENS4_18smem_ptr_flag_bitsILi8EEENST_INS5_IJNSA_ILi8EEESG_EEENS5_IJSG_SC_EEEEEEEvNS4_8identityENS4_23SM90_TMA_LOAD_MULTICASTES1A_vS1B_EENS_8epilogue10collective6detail29Sm90TmaWarpSpecializedAdapterINS1F_15DefaultEpilogueISJ_SK_SK_NS1E_6thread17LinearCombinationISJ_Li1EffLNS1J_9ScaleType4KindE0ELNS_15FloatRoundStyleE2ESJ_EENS1_15EpilogueDefaultEEEEEvvEEEEvNT_6ParamsE:
	.zero		1664


//--------------------- SYMBOLS --------------------------

	.type		.nv.reservedSmem.offset0,@object
	.size		.nv.reservedSmem.offset0,0x4
